	.target	sm_90a

	.elftype	@"ET_EXEC"


//--------------------- .note.nv.tkinfo           --------------------------
	.section	.note.nv.tkinfo,"",@"SHT_NOTE"
	.sectionflags	@"SHF_NOTE_NV_TKINFO"
	.tkinfo
        /*0018*/ 	.word	0x00000002
        /*0030*/ 	.string	""
        /*0030*/ 	.string	"ptxas"
        /*0030*/ 	.string	"Cuda compilation tools, release 13.0, V13.0.88"
        /*0030*/ 	.string	"Build cuda_13.0.r13.0/compiler.36424714_0"
        /*0030*/ 	.string	"-arch sm_90a -m 64 "



//--------------------- .note.nv.cuinfo           --------------------------
	.section	.note.nv.cuinfo,"",@"SHT_NOTE"
	.sectionflags	@"SHF_NOTE_NV_CUINFO"
        /*0018*/ 	.short	0x0002
        /*001a*/ 	.short	0x005a
        /*001c*/ 	.short	0x0082
	.zero		2


//--------------------- .nv.info                  --------------------------
	.section	.nv.info,"",@"SHT_CUDA_INFO"
	.align	4


	//----- nvinfo : EIATTR_REGCOUNT
	.align		4
        /*0000*/ 	.byte	0x04, 0x2f
        /*0002*/ 	.short	(.L_15 - .L_14)
	.align		4
.L_14:
        /*0004*/ 	.word	index@(_ZN7cutlass13device_kernelINS_4gemm6kernel13GemmUniversalIN4cute5tupleIJiiiiEEENS1_10collective13CollectiveMmaINS1_34MainloopSm90TmaGmmaWarpSpecializedILi2ENS5_IJNS4_1CILi4EEESB_NSA_ILi1EEEEEENS1_35KernelTmaWarpSpecializedCooperativeEEENS5_IJNSA_ILi256EEENSA_ILi64EEESH_EEENS_10tfloat32_tENS5_IJlSC_lEEESJ_SK_NS4_8TiledMMAINS4_8MMA_AtomIJNS4_4SM904GMMA29MMA_64x64x8_F32TF32TF32_SS_TNILNSO_7ScaleInE1ELSQ_1EEEEEENS4_6LayoutINS5_IJNSA_ILi2EEESC_SC_EEENS5_IJSC_NSA_ILi0EEESW_EEEEENS5_IJNS4_10UnderscoreESZ_SZ_EEEEENS4_23SM90_TMA_LOAD_MULTICASTENS4_14ComposedLayoutINS4_7SwizzleILi3ELi4ELi3EEENS4_18smem_ptr_flag_bitsILi32EEENST_INS5_IJNSA_ILi8EEENSA_ILi32EEEEEENS5_IJS19_SC_EEEEEEEvNS4_8identityES12_S1D_vS1E_EENS_8epilogue10collective6detail29Sm90TmaWarpSpecializedAdapterINS1H_15DefaultEpilogueISJ_SK_SK_NS1G_6thread17LinearCombinationISJ_Li1EffLNS1L_9ScaleType4KindE0ELNS_15FloatRoundStyleE2ESJ_EENS1_15EpilogueDefaultEEEEEvvEEEEvNT_6ParamsE)
        /*0008*/ 	.word	0x000000a8


	//----- nvinfo : EIATTR_FRAME_SIZE
	.align		4
.L_15:
        /*000c*/ 	.byte	0x04, 0x11
        /*000e*/ 	.short	(.L_17 - .L_16)
	.align		4
.L_16:
        /*0010*/ 	.word	index@(_ZN7cutlass13device_kernelINS_4gemm6kernel13GemmUniversalIN4cute5tupleIJiiiiEEENS1_10collective13CollectiveMmaINS1_34MainloopSm90TmaGmmaWarpSpecializedILi2ENS5_IJNS4_1CILi4EEESB_NSA_ILi1EEEEEENS1_35KernelTmaWarpSpecializedCooperativeEEENS5_IJNSA_ILi256EEENSA_ILi64EEESH_EEENS_10tfloat32_tENS5_IJlSC_lEEESJ_SK_NS4_8TiledMMAINS4_8MMA_AtomIJNS4_4SM904GMMA29MMA_64x64x8_F32TF32TF32_SS_TNILNSO_7ScaleInE1ELSQ_1EEEEEENS4_6LayoutINS5_IJNSA_ILi2EEESC_SC_EEENS5_IJSC_NSA_ILi0EEESW_EEEEENS5_IJNS4_10UnderscoreESZ_SZ_EEEEENS4_23SM90_TMA_LOAD_MULTICASTENS4_14ComposedLayoutINS4_7SwizzleILi3ELi4ELi3EEENS4_18smem_ptr_flag_bitsILi32EEENST_INS5_IJNSA_ILi8EEENSA_ILi32EEEEEENS5_IJS19_SC_EEEEEEEvNS4_8identityES12_S1D_vS1E_EENS_8epilogue10collective6detail29Sm90TmaWarpSpecializedAdapterINS1H_15DefaultEpilogueISJ_SK_SK_NS1G_6thread17LinearCombinationISJ_Li1EffLNS1L_9ScaleType4KindE0ELNS_15FloatRoundStyleE2ESJ_EENS1_15EpilogueDefaultEEEEEvvEEEEvNT_6ParamsE)
        /*0014*/ 	.word	0x00000000


	//----- nvinfo : EIATTR_MIN_STACK_SIZE
	.align		4
.L_17:
        /*0018*/ 	.byte	0x04, 0x12
        /*001a*/ 	.short	(.L_19 - .L_18)
	.align		4
.L_18:
        /*001c*/ 	.word	index@(_ZN7cutlass13device_kernelINS_4gemm6kernel13GemmUniversalIN4cute5tupleIJiiiiEEENS1_10collective13CollectiveMmaINS1_34MainloopSm90TmaGmmaWarpSpecializedILi2ENS5_IJNS4_1CILi4EEESB_NSA_ILi1EEEEEENS1_35KernelTmaWarpSpecializedCooperativeEEENS5_IJNSA_ILi256EEENSA_ILi64EEESH_EEENS_10tfloat32_tENS5_IJlSC_lEEESJ_SK_NS4_8TiledMMAINS4_8MMA_AtomIJNS4_4SM904GMMA29MMA_64x64x8_F32TF32TF32_SS_TNILNSO_7ScaleInE1ELSQ_1EEEEEENS4_6LayoutINS5_IJNSA_ILi2EEESC_SC_EEENS5_IJSC_NSA_ILi0EEESW_EEEEENS5_IJNS4_10UnderscoreESZ_SZ_EEEEENS4_23SM90_TMA_LOAD_MULTICASTENS4_14ComposedLayoutINS4_7SwizzleILi3ELi4ELi3EEENS4_18smem_ptr_flag_bitsILi32EEENST_INS5_IJNSA_ILi8EEENSA_ILi32EEEEEENS5_IJS19_SC_EEEEEEEvNS4_8identityES12_S1D_vS1E_EENS_8epilogue10collective6detail29Sm90TmaWarpSpecializedAdapterINS1H_15DefaultEpilogueISJ_SK_SK_NS1G_6thread17LinearCombinationISJ_Li1EffLNS1L_9ScaleType4KindE0ELNS_15FloatRoundStyleE2ESJ_EENS1_15EpilogueDefaultEEEEEvvEEEEvNT_6ParamsE)
        /*0020*/ 	.word	0x00000000
.L_19:


//--------------------- .nv.compat                --------------------------
	.section	.nv.compat,"",@"SHT_CUDA_COMPAT_INFO"
	.align	4
        /*0000*/ 	.byte	0x02, 0x09, 0x01, 0x00, 0x02, 0x02, 0x04, 0x00, 0x02, 0x05, 0x05, 0x00, 0x03, 0x07, 0x01, 0x01
        /*0010*/ 	.byte	0x02, 0x03, 0x01, 0x00, 0x02, 0x06, 0x01, 0x00, 0x04, 0x0b, 0x08, 0x00, 0x00, 0x00, 0x00, 0x00
        /*0020*/ 	.byte	0x00, 0x00, 0x00, 0x00


//--------------------- .nv.info._ZN7cutlass13device_kernelINS_4gemm6kernel13GemmUniversalIN4cute5tupleIJiiiiEEENS1_10collective13CollectiveMmaINS1_34MainloopSm90TmaGmmaWarpSpecializedILi2ENS5_IJNS4_1CILi4EEESB_NSA_ILi1EEEEEENS1_35KernelTmaWarpSpecializedCooperativeEEENS5_IJNSA_ILi256EEENSA_ILi64EEESH_EEENS_10tfloat32_tENS5_IJlSC_lEEESJ_SK_NS4_8TiledMMAINS4_8MMA_AtomIJNS4_4SM904GMMA29MMA_64x64x8_F32TF32TF32_SS_TNILNSO_7ScaleInE1ELSQ_1EEEEEENS4_6LayoutINS5_IJNSA_ILi2EEESC_SC_EEENS5_IJSC_NSA_ILi0EEESW_EEEEENS5_IJNS4_10UnderscoreESZ_SZ_EEEEENS4_23SM90_TMA_LOAD_MULTICASTENS4_14ComposedLayoutINS4_7SwizzleILi3ELi4ELi3EEENS4_18smem_ptr_flag_bitsILi32EEENST_INS5_IJNSA_ILi8EEENSA_ILi32EEEEEENS5_IJS19_SC_EEEEEEEvNS4_8identityES12_S1D_vS1E_EENS_8epilogue10collective6detail29Sm90TmaWarpSpecializedAdapterINS1H_15DefaultEpilogueISJ_SK_SK_NS1G_6thread17LinearCombinationISJ_Li1EffLNS1L_9ScaleType4KindE0ELNS_15FloatRoundStyleE2ESJ_EENS1_15EpilogueDefaultEEEEEvvEEEEvNT_6ParamsE --------------------------
	.section	.nv.info._ZN7cutlass13device_kernelINS_4gemm6kernel13GemmUniversalIN4cute5tupleIJiiiiEEENS1_10collective13CollectiveMmaINS1_34MainloopSm90TmaGmmaWarpSpecializedILi2ENS5_IJNS4_1CILi4EEESB_NSA_ILi1EEEEEENS1_35KernelTmaWarpSpecializedCooperativeEEENS5_IJNSA_ILi256EEENSA_ILi64EEESH_EEENS_10tfloat32_tENS5_IJlSC_lEEESJ_SK_NS4_8TiledMMAINS4_8MMA_AtomIJNS4_4SM904GMMA29MMA_64x64x8_F32TF32TF32_SS_TNILNSO_7ScaleInE1ELSQ_1EEEEEENS4_6LayoutINS5_IJNSA_ILi2EEESC_SC_EEENS5_IJSC_NSA_ILi0EEESW_EEEEENS5_IJNS4_10UnderscoreESZ_SZ_EEEEENS4_23SM90_TMA_LOAD_MULTICASTENS4_14ComposedLayoutINS4_7SwizzleILi3ELi4ELi3EEENS4_18smem_ptr_flag_bitsILi32EEENST_INS5_IJNSA_ILi8EEENSA_ILi32EEEEEENS5_IJS19_SC_EEEEEEEvNS4_8identityES12_S1D_vS1E_EENS_8epilogue10collective6detail29Sm90TmaWarpSpecializedAdapterINS1H_15DefaultEpilogueISJ_SK_SK_NS1G_6thread17LinearCombinationISJ_Li1EffLNS1L_9ScaleType4KindE0ELNS_15FloatRoundStyleE2ESJ_EENS1_15EpilogueDefaultEEEEEvvEEEEvNT_6ParamsE,"",@"SHT_CUDA_INFO"
	.sectionflags	@""
	.align	4


	//----- nvinfo : EIATTR_CUDA_API_VERSION
	.align		4
        /*0000*/ 	.byte	0x04, 0x37
        /*0002*/ 	.short	(.L_21 - .L_20)
.L_20:
        /*0004*/ 	.word	0x00000082


	//----- nvinfo : EIATTR_KPARAM_INFO
	.align		4
.L_21:
        /*0008*/ 	.byte	0x04, 0x17
        /*000a*/ 	.short	(.L_23 - .L_22)
.L_22:
        /*000c*/ 	.word	0x00000000
        /*0010*/ 	.short	0x0000
        /*0012*/ 	.short	0x0070
        /*0014*/ 	.byte	0x00, 0xf0, 0x01, 0x10


	//----- nvinfo : EIATTR_SPARSE_MMA_MASK
	.align		4
.L_23:
        /*0018*/ 	.byte	0x03, 0x50
        /*001a*/ 	.short	0x0000


	//----- nvinfo : EIATTR_MAXREG_COUNT
	.align		4
        /*001c*/ 	.byte	0x03, 0x1b
        /*001e*/ 	.short	0x00a8


	//----- nvinfo : EIATTR_NUM_BARRIERS
	.align		4
        /*0020*/ 	.byte	0x02, 0x4c
        /*0022*/ 	.byte	0x01
	.zero		1


	//----- nvinfo : EIATTR_EXTERNS
	.align		4
        /*0024*/ 	.byte	0x04, 0x0f
        /*0026*/ 	.short	(.L_25 - .L_24)


	//   ....[0]....
	.align		4
.L_24:
        /*0028*/ 	.word	index@(__assertfail)


	//----- nvinfo : EIATTR_MERCURY_ISA_VERSION
	.align		4
.L_25:
        /*002c*/ 	.byte	0x03, 0x5f
        /*002e*/ 	.short	0x0101


	//----- nvinfo : EIATTR_INT_WARP_WIDE_INSTR_OFFSETS
	.align		4
        /*0030*/ 	.byte	0x04, 0x31
        /*0032*/ 	.short	(.L_27 - .L_26)


	//   ....[0]....
.L_26:
        /*0034*/ 	.word	0x00000480


	//   ....[1]....
        /*0038*/ 	.word	0x00000490


	//   ....[2]....
        /*003c*/ 	.word	0x00000640


	//   ....[3]....
        /*0040*/ 	.word	0x000028b0


	//----- nvinfo : EIATTR_COOP_GROUP_MASK_REGIDS
	.align		4
.L_27:
        /*0044*/ 	.byte	0x04, 0x29
        /*0046*/ 	.short	(.L_29 - .L_28)


	//   ....[0]....
.L_28:
        /*0048*/ 	.word	0xffffffff


	//   ....[1]....
        /*004c*/ 	.word	0xffffffff


	//   ....[2]....
        /*0050*/ 	.word	0xffffffff


	//   ....[3]....
        /*0054*/ 	.word	0xffffffff


	//   ....[4]....
        /*0058*/ 	.word	0xffffffff


	//   ....[5]....
        /*005c*/ 	.word	0xffffffff


	//----- nvinfo : EIATTR_COOP_GROUP_INSTR_OFFSETS
	.align		4
.L_29:
        /*0060*/ 	.byte	0x04, 0x28
        /*0062*/ 	.short	(.L_31 - .L_30)


	//   ....[0]....
.L_30:
        /*0064*/ 	.word	0x00000060


	//   ....[1]....
        /*0068*/ 	.word	0x00000070


	//   ....[2]....
        /*006c*/ 	.word	0x00000130


	//   ....[3]....
        /*0070*/ 	.word	0x000002c0


	//   ....[4]....
        /*0074*/ 	.word	0x000007e0


	//   ....[5]....
        /*0078*/ 	.word	0x000014a0


	//----- nvinfo : EIATTR_REG_RECONFIG
	.align		4
.L_31:
        /*007c*/ 	.byte	0x01, 0x54
	.zero		2


	//----- nvinfo : EIATTR_SYSCALL_OFFSETS
	.align		4
        /*0080*/ 	.byte	0x04, 0x46
        /*0082*/ 	.short	(.L_33 - .L_32)


	//   ....[0]....
.L_32:
        /*0084*/ 	.word	0x00001690


	//----- nvinfo : EIATTR_MBARRIER_INSTR_OFFSETS
	.align		4
.L_33:
        /*0088*/ 	.byte	0x04, 0x39
        /*008a*/ 	.short	(.L_35 - .L_34)


	//   ....[0]....
.L_34:
        /*008c*/ 	.word	0x00000250
        /*0090*/ 	.word	0x000000ff
        /*0094*/ 	.word	0x00000000
        /*0098*/ 	.short	0x0100
        /*009a*/ 	.byte	0x08
	.zero		1


	//   ....[1]....
        /*009c*/ 	.word	0x00000260
        /*00a0*/ 	.word	0x000000ff
        /*00a4*/ 	.word	0x00000010
        /*00a8*/ 	.short	0x0100
        /*00aa*/ 	.byte	0x08
	.zero		1


	//   ....[2]....
        /*00ac*/ 	.word	0x00000270
        /*00b0*/ 	.word	0x000000ff
        /*00b4*/ 	.word	0x00000008
        /*00b8*/ 	.short	0x0100
        /*00ba*/ 	.byte	0x08
	.zero		1


	//   ....[3]....
        /*00bc*/ 	.word	0x00000280
        /*00c0*/ 	.word	0x000000ff
        /*00c4*/ 	.word	0x00000018
        /*00c8*/ 	.short	0x0100
        /*00ca*/ 	.byte	0x08
	.zero		1


	//   ....[4]....
        /*00cc*/ 	.word	0x000006b0
        /*00d0*/ 	.word	0x000000ff
        /*00d4*/ 	.word	0x00000030
        /*00d8*/ 	.short	0x0100
        /*00da*/ 	.byte	0x06
	.zero		1


	//   ....[5]....
        /*00dc*/ 	.word	0x00000760
        /*00e0*/ 	.word	0x000000ff
        /*00e4*/ 	.word	0x00000038
        /*00e8*/ 	.short	0x0100
        /*00ea*/ 	.byte	0x06
	.zero		1


	//   ....[6]....
        /*00ec*/ 	.word	0x00001750
        /*00f0*/ 	.word	0x00000003
        /*00f4*/ 	.word	0x00000000
        /*00f8*/ 	.short	0x010a
        /*00fa*/ 	.byte	0x3f
	.zero		1


	//   ....[7]....
        /*00fc*/ 	.word	0x000017b0
        /*0100*/ 	.word	0x00000003
        /*0104*/ 	.word	0x00000000
        /*0108*/ 	.short	0x010a
        /*010a*/ 	.byte	0x3f
	.zero		1


	//   ....[8]....
        /*010c*/ 	.word	0x00002000
        /*0110*/ 	.word	0x00000005
        /*0114*/ 	.word	0x00000000
        /*0118*/ 	.short	0x010a
        /*011a*/ 	.byte	0x3f
	.zero		1


	//   ....[9]....
        /*011c*/ 	.word	0x00002040
        /*0120*/ 	.word	0x00000005
        /*0124*/ 	.word	0x00000000
        /*0128*/ 	.short	0x010a
        /*012a*/ 	.byte	0x3f
	.zero		1


	//   ....[10]....
        /*012c*/ 	.word	0x00002760
        /*0130*/ 	.word	0x00000004
        /*0134*/ 	.word	0x00000000
        /*0138*/ 	.short	0x0101
        /*013a*/ 	.byte	0x3f
	.zero		1


	//   ....[11]....
        /*013c*/ 	.word	0x00002920
        /*0140*/ 	.word	0x00000000
        /*0144*/ 	.word	0x00000000
        /*0148*/ 	.short	0x0101
        /*014a*/ 	.byte	0x3f
	.zero		1


	//   ....[12]....
        /*014c*/ 	.word	0x00008390
        /*0150*/ 	.word	0x00000014
        /*0154*/ 	.word	0x00000010
        /*0158*/ 	.short	0x010a
        /*015a*/ 	.byte	0x3f
	.zero		1


	//   ....[13]....
        /*015c*/ 	.word	0x00008830
        /*0160*/ 	.word	0x00000004
        /*0164*/ 	.word	0x00000038
        /*0168*/ 	.short	0x0101
        /*016a*/ 	.byte	0x3f
	.zero		1


	//   ....[14]....
        /*016c*/ 	.word	0x00008f50
        /*0170*/ 	.word	0x00000005
        /*0174*/ 	.word	0x00000000
        /*0178*/ 	.short	0x010a
        /*017a*/ 	.byte	0x3f
	.zero		1


	//   ....[15]....
        /*017c*/ 	.word	0x00008fd0
        /*0180*/ 	.word	0x00000009
        /*0184*/ 	.word	0x00000000
        /*0188*/ 	.short	0x010a
        /*018a*/ 	.byte	0x3f
	.zero		1


	//   ....[16]....
        /*018c*/ 	.word	0x00009030
        /*0190*/ 	.word	0x00000003
        /*0194*/ 	.word	0x00000000
        /*0198*/ 	.short	0x010a
        /*019a*/ 	.byte	0x3f
	.zero		1


	//   ....[17]....
        /*019c*/ 	.word	0x00009080
        /*01a0*/ 	.word	0x00000005
        /*01a4*/ 	.word	0x00000000
        /*01a8*/ 	.short	0x010a
        /*01aa*/ 	.byte	0x3f
	.zero		1


	//   ....[18]....
        /*01ac*/ 	.word	0x00009150
        /*01b0*/ 	.word	0x00000014
        /*01b4*/ 	.word	0x00000010
        /*01b8*/ 	.short	0x010a
        /*01ba*/ 	.byte	0x3f
	.zero		1


	//   ....[19]....
        /*01bc*/ 	.word	0x00009220
        /*01c0*/ 	.word	0x00000005
        /*01c4*/ 	.word	0x00000000
        /*01c8*/ 	.short	0x010a
        /*01ca*/ 	.byte	0x3f
	.zero		1


	//----- nvinfo : EIATTR_NUM_MBARRIERS
	.align		4
.L_35:
        /*01cc*/ 	.byte	0x03, 0x38
        /*01ce*/ 	.short	0x0006


	//----- nvinfo : EIATTR_EXIT_INSTR_OFFSETS
	.align		4
        /*01d0*/ 	.byte	0x04, 0x1c
        /*01d2*/ 	.short	(.L_37 - .L_36)


	//   ....[0]....
.L_36:
        /*01d4*/ 	.word	0x000009c0


	//   ....[1]....
        /*01d8*/ 	.word	0x000011e0


	//   ....[2]....
        /*01dc*/ 	.word	0x000079e0


	//   ....[3]....
        /*01e0*/ 	.word	0x00007f40


	//   ....[4]....
        /*01e4*/ 	.word	0x00009020


	//----- nvinfo : EIATTR_MAX_THREADS
	.align		4
.L_37:
        /*01e8*/ 	.byte	0x04, 0x05
        /*01ea*/ 	.short	(.L_39 - .L_38)
.L_38:
        /*01ec*/ 	.word	0x00000180
        /*01f0*/ 	.word	0x00000001
        /*01f4*/ 	.word	0x00000001


	//----- nvinfo : EIATTR_CRS_STACK_SIZE
	.align		4
.L_39:
        /*01f8*/ 	.byte	0x04, 0x1e
        /*01fa*/ 	.short	(.L_41 - .L_40)
.L_40:
        /*01fc*/ 	.word	0x00000000


	//----- nvinfo : EIATTR_CBANK_PARAM_SIZE
	.align		4
.L_41:
        /*0200*/ 	.byte	0x03, 0x19
        /*0202*/ 	.short	0x0470


	//----- nvinfo : EIATTR_PARAM_CBANK
	.align		4
        /*0204*/ 	.byte	0x04, 0x0a
        /*0206*/ 	.short	(.L_43 - .L_42)
	.align		4
.L_42:
        /*0208*/ 	.word	index@(.nv.constant0._ZN7cutlass13device_kernelINS_4gemm6kernel13GemmUniversalIN4cute5tupleIJiiiiEEENS1_10collective13CollectiveMmaINS1_34MainloopSm90TmaGmmaWarpSpecializedILi2ENS5_IJNS4_1CILi4EEESB_NSA_ILi1EEEEEENS1_35KernelTmaWarpSpecializedCooperativeEEENS5_IJNSA_ILi256EEENSA_ILi64EEESH_EEENS_10tfloat32_tENS5_IJlSC_lEEESJ_SK_NS4_8TiledMMAINS4_8MMA_AtomIJNS4_4SM904GMMA29MMA_64x64x8_F32TF32TF32_SS_TNILNSO_7ScaleInE1ELSQ_1EEEEEENS4_6LayoutINS5_IJNSA_ILi2EEESC_SC_EEENS5_IJSC_NSA_ILi0EEESW_EEEEENS5_IJNS4_10UnderscoreESZ_SZ_EEEEENS4_23SM90_TMA_LOAD_MULTICASTENS4_14ComposedLayoutINS4_7SwizzleILi3ELi4ELi3EEENS4_18smem_ptr_flag_bitsILi32EEENST_INS5_IJNSA_ILi8EEENSA_ILi32EEEEEENS5_IJS19_SC_EEEEEEEvNS4_8identityES12_S1D_vS1E_EENS_8epilogue10collective6detail29Sm90TmaWarpSpecializedAdapterINS1H_15DefaultEpilogueISJ_SK_SK_NS1G_6thread17LinearCombinationISJ_Li1EffLNS1L_9ScaleType4KindE0ELNS_15FloatRoundStyleE2ESJ_EENS1_15EpilogueDefaultEEEEEvvEEEEvNT_6ParamsE)
        /*020c*/ 	.short	0x0210
        /*020e*/ 	.short	0x0470


	//----- nvinfo : EIATTR_SW_WAR
	.align		4
.L_43:
        /*0210*/ 	.byte	0x04, 0x36
        /*0212*/ 	.short	(.L_45 - .L_44)
.L_44:
        /*0214*/ 	.word	0x00000008
.L_45:


//--------------------- .nv.callgraph             --------------------------
	.section	.nv.callgraph,"",@"SHT_CUDA_CALLGRAPH"
	.align	4
	.sectionentsize	8
	.align		4
        /*0000*/ 	.word	0x00000000
	.align		4
        /*0004*/ 	.word	0xffffffff
	.align		4
        /*0008*/ 	.word	index@(_ZN7cutlass13device_kernelINS_4gemm6kernel13GemmUniversalIN4cute5tupleIJiiiiEEENS1_10collective13CollectiveMmaINS1_34MainloopSm90TmaGmmaWarpSpecializedILi2ENS5_IJNS4_1CILi4EEESB_NSA_ILi1EEEEEENS1_35KernelTmaWarpSpecializedCooperativeEEENS5_IJNSA_ILi256EEENSA_ILi64EEESH_EEENS_10tfloat32_tENS5_IJlSC_lEEESJ_SK_NS4_8TiledMMAINS4_8MMA_AtomIJNS4_4SM904GMMA29MMA_64x64x8_F32TF32TF32_SS_TNILNSO_7ScaleInE1ELSQ_1EEEEEENS4_6LayoutINS5_IJNSA_ILi2EEESC_SC_EEENS5_IJSC_NSA_ILi0EEESW_EEEEENS5_IJNS4_10UnderscoreESZ_SZ_EEEEENS4_23SM90_TMA_LOAD_MULTICASTENS4_14ComposedLayoutINS4_7SwizzleILi3ELi4ELi3EEENS4_18smem_ptr_flag_bitsILi32EEENST_INS5_IJNSA_ILi8EEENSA_ILi32EEEEEENS5_IJS19_SC_EEEEEEEvNS4_8identityES12_S1D_vS1E_EENS_8epilogue10collective6detail29Sm90TmaWarpSpecializedAdapterINS1H_15DefaultEpilogueISJ_SK_SK_NS1G_6thread17LinearCombinationISJ_Li1EffLNS1L_9ScaleType4KindE0ELNS_15FloatRoundStyleE2ESJ_EENS1_15EpilogueDefaultEEEEEvvEEEEvNT_6ParamsE)
	.align		4
        /*000c*/ 	.word	index@(__assertfail)
	.align		4
        /*0010*/ 	.word	0x00000000
	.align		4
        /*0014*/ 	.word	0xfffffffe
	.align		4
        /*0018*/ 	.word	0x00000000
	.align		4
        /*001c*/ 	.word	0xfffffffd
	.align		4
        /*0020*/ 	.word	0x00000000
	.align		4
        /*0024*/ 	.word	0xfffffffc


//--------------------- .nv.constant4             --------------------------
	.section	.nv.constant4,"a",@progbits
	.align	8
	.align		8
.nv.constant4:
        /*0000*/ 	.dword	__assertfail
	.align		8
        /*0008*/ 	.dword	__unnamed_1
	.align		8
        /*0010*/ 	.dword	_ZN40_INTERNAL_b0b06858_4_k_cu_04235ecf_271204cuda3std3__45__cpo5beginE
	.align		8
        /*0018*/ 	.dword	_ZN40_INTERNAL_b0b06858_4_k_cu_04235ecf_271204cuda3std3__45__cpo3endE
	.align		8
        /*0020*/ 	.dword	_ZN40_INTERNAL_b0b06858_4_k_cu_04235ecf_271204cuda3std3__45__cpo6cbeginE
	.align		8
        /*0028*/ 	.dword	_ZN40_INTERNAL_b0b06858_4_k_cu_04235ecf_271204cuda3std3__45__cpo4cendE
	.align		8
        /*0030*/ 	.dword	_ZN40_INTERNAL_b0b06858_4_k_cu_04235ecf_271204cuda3std3__442_GLOBAL__N__b0b06858_4_k_cu_04235ecf_271206ignoreE
	.align		8
        /*0038*/ 	.dword	_ZN40_INTERNAL_b0b06858_4_k_cu_04235ecf_271204cuda3std3__419piecewise_constructE
	.align		8
        /*0040*/ 	.dword	_ZN40_INTERNAL_b0b06858_4_k_cu_04235ecf_271204cuda3std3__48in_placeE
	.align		8
        /*0048*/ 	.dword	_ZN40_INTERNAL_b0b06858_4_k_cu_04235ecf_271204cuda3std6ranges3__45__cpo4swapE
	.align		8
        /*0050*/ 	.dword	_ZN40_INTERNAL_b0b06858_4_k_cu_04235ecf_271204cuda3std6ranges3__45__cpo9iter_moveE
	.align		8
        /*0058*/ 	.dword	_ZN40_INTERNAL_b0b06858_4_k_cu_04235ecf_271204cute7productE
	.align		8
        /*0060*/ 	.dword	_ZN40_INTERNAL_b0b06858_4_k_cu_04235ecf_271204cute1_E
	.align		8
        /*0068*/ 	.dword	$str$22
	.align		8
        /*0070*/ 	.dword	$str$23


//--------------------- .text._ZN7cutlass13device_kernelINS_4gemm6kernel13GemmUniversalIN4cute5tupleIJiiiiEEENS1_10collective13CollectiveMmaINS1_34MainloopSm90TmaGmmaWarpSpecializedILi2ENS5_IJNS4_1CILi4EEESB_NSA_ILi1EEEEEENS1_35KernelTmaWarpSpecializedCooperativeEEENS5_IJNSA_ILi256EEENSA_ILi64EEESH_EEENS_10tfloat32_tENS5_IJlSC_lEEESJ_SK_NS4_8TiledMMAINS4_8MMA_AtomIJNS4_4SM904GMMA29MMA_64x64x8_F32TF32TF32_SS_TNILNSO_7ScaleInE1ELSQ_1EEEEEENS4_6LayoutINS5_IJNSA_ILi2EEESC_SC_EEENS5_IJSC_NSA_ILi0EEESW_EEEEENS5_IJNS4_10UnderscoreESZ_SZ_EEEEENS4_23SM90_TMA_LOAD_MULTICASTENS4_14ComposedLayoutINS4_7SwizzleILi3ELi4ELi3EEENS4_18smem_ptr_flag_bitsILi32EEENST_INS5_IJNSA_ILi8EEENSA_ILi32EEEEEENS5_IJS19_SC_EEEEEEEvNS4_8identityES12_S1D_vS1E_EENS_8epilogue10collective6detail29Sm90TmaWarpSpecializedAdapterINS1H_15DefaultEpilogueISJ_SK_SK_NS1G_6thread17LinearCombinationISJ_Li1EffLNS1L_9ScaleType4KindE0ELNS_15FloatRoundStyleE2ESJ_EENS1_15EpilogueDefaultEEEEEvvEEEEvNT_6ParamsE --------------------------
	.section	.text._ZN7cutlass13device_kernelINS_4gemm6kernel13GemmUniversalIN4cute5tupleIJiiiiEEENS1_10collective13CollectiveMmaINS1_34MainloopSm90TmaGmmaWarpSpecializedILi2ENS5_IJNS4_1CILi4EEESB_NSA_ILi1EEEEEENS1_35KernelTmaWarpSpecializedCooperativeEEENS5_IJNSA_ILi256EEENSA_ILi64EEESH_EEENS_10tfloat32_tENS5_IJlSC_lEEESJ_SK_NS4_8TiledMMAINS4_8MMA_AtomIJNS4_4SM904GMMA29MMA_64x64x8_F32TF32TF32_SS_TNILNSO_7ScaleInE1ELSQ_1EEEEEENS4_6LayoutINS5_IJNSA_ILi2EEESC_SC_EEENS5_IJSC_NSA_ILi0EEESW_EEEEENS5_IJNS4_10UnderscoreESZ_SZ_EEEEENS4_23SM90_TMA_LOAD_MULTICASTENS4_14ComposedLayoutINS4_7SwizzleILi3ELi4ELi3EEENS4_18smem_ptr_flag_bitsILi32EEENST_INS5_IJNSA_ILi8EEENSA_ILi32EEEEEENS5_IJS19_SC_EEEEEEEvNS4_8identityES12_S1D_vS1E_EENS_8epilogue10collective6detail29Sm90TmaWarpSpecializedAdapterINS1H_15DefaultEpilogueISJ_SK_SK_NS1G_6thread17LinearCombinationISJ_Li1EffLNS1L_9ScaleType4KindE0ELNS_15FloatRoundStyleE2ESJ_EENS1_15EpilogueDefaultEEEEEvvEEEEvNT_6ParamsE,"ax",@progbits
	.align	128
.text._ZN7cutlass13device_kernelINS_4gemm6kernel13GemmUniversalIN4cute5tupleIJiiiiEEENS1_10collective13CollectiveMmaINS1_34MainloopSm90TmaGmmaWarpSpecializedILi2ENS5_IJNS4_1CILi4EEESB_NSA_ILi1EEEEEENS1_35KernelTmaWarpSpecializedCooperativeEEENS5_IJNSA_ILi256EEENSA_ILi64EEESH_EEENS_10tfloat32_tENS5_IJlSC_lEEESJ_SK_NS4_8TiledMMAINS4_8MMA_AtomIJNS4_4SM904GMMA29MMA_64x64x8_F32TF32TF32_SS_TNILNSO_7ScaleInE1ELSQ_1EEEEEENS4_6LayoutINS5_IJNSA_ILi2EEESC_SC_EEENS5_IJSC_NSA_ILi0EEESW_EEEEENS5_IJNS4_10UnderscoreESZ_SZ_EEEEENS4_23SM90_TMA_LOAD_MULTICASTENS4_14ComposedLayoutINS4_7SwizzleILi3ELi4ELi3EEENS4_18smem_ptr_flag_bitsILi32EEENST_INS5_IJNSA_ILi8EEENSA_ILi32EEEEEENS5_IJS19_SC_EEEEEEEvNS4_8identityES12_S1D_vS1E_EENS_8epilogue10collective6detail29Sm90TmaWarpSpecializedAdapterINS1H_15DefaultEpilogueISJ_SK_SK_NS1G_6thread17LinearCombinationISJ_Li1EffLNS1L_9ScaleType4KindE0ELNS_15FloatRoundStyleE2ESJ_EENS1_15EpilogueDefaultEEEEEvvEEEEvNT_6ParamsE:
        .type           _ZN7cutlass13device_kernelINS_4gemm6kernel13GemmUniversalIN4cute5tupleIJiiiiEEENS1_10collective13CollectiveMmaINS1_34MainloopSm90TmaGmmaWarpSpecializedILi2ENS5_IJNS4_1CILi4EEESB_NSA_ILi1EEEEEENS1_35KernelTmaWarpSpecializedCooperativeEEENS5_IJNSA_ILi256EEENSA_ILi64EEESH_EEENS_10tfloat32_tENS5_IJlSC_lEEESJ_SK_NS4_8TiledMMAINS4_8MMA_AtomIJNS4_4SM904GMMA29MMA_64x64x8_F32TF32TF32_SS_TNILNSO_7ScaleInE1ELSQ_1EEEEEENS4_6LayoutINS5_IJNSA_ILi2EEESC_SC_EEENS5_IJSC_NSA_ILi0EEESW_EEEEENS5_IJNS4_10UnderscoreESZ_SZ_EEEEENS4_23SM90_TMA_LOAD_MULTICASTENS4_14ComposedLayoutINS4_7SwizzleILi3ELi4ELi3EEENS4_18smem_ptr_flag_bitsILi32EEENST_INS5_IJNSA_ILi8EEENSA_ILi32EEEEEENS5_IJS19_SC_EEEEEEEvNS4_8identityES12_S1D_vS1E_EENS_8epilogue10collective6detail29Sm90TmaWarpSpecializedAdapterINS1H_15DefaultEpilogueISJ_SK_SK_NS1G_6thread17LinearCombinationISJ_Li1EffLNS1L_9ScaleType4KindE0ELNS_15FloatRoundStyleE2ESJ_EENS1_15EpilogueDefaultEEEEEvvEEEEvNT_6ParamsE,@function
        .size           _ZN7cutlass13device_kernelINS_4gemm6kernel13GemmUniversalIN4cute5tupleIJiiiiEEENS1_10collective13CollectiveMmaINS1_34MainloopSm90TmaGmmaWarpSpecializedILi2ENS5_IJNS4_1CILi4EEESB_NSA_ILi1EEEEEENS1_35KernelTmaWarpSpecializedCooperativeEEENS5_IJNSA_ILi256EEENSA_ILi64EEESH_EEENS_10tfloat32_tENS5_IJlSC_lEEESJ_SK_NS4_8TiledMMAINS4_8MMA_AtomIJNS4_4SM904GMMA29MMA_64x64x8_F32TF32TF32_SS_TNILNSO_7ScaleInE1ELSQ_1EEEEEENS4_6LayoutINS5_IJNSA_ILi2EEESC_SC_EEENS5_IJSC_NSA_ILi0EEESW_EEEEENS5_IJNS4_10UnderscoreESZ_SZ_EEEEENS4_23SM90_TMA_LOAD_MULTICASTENS4_14ComposedLayoutINS4_7SwizzleILi3ELi4ELi3EEENS4_18smem_ptr_flag_bitsILi32EEENST_INS5_IJNSA_ILi8EEENSA_ILi32EEEEEENS5_IJS19_SC_EEEEEEEvNS4_8identityES12_S1D_vS1E_EENS_8epilogue10collective6detail29Sm90TmaWarpSpecializedAdapterINS1H_15DefaultEpilogueISJ_SK_SK_NS1G_6thread17LinearCombinationISJ_Li1EffLNS1L_9ScaleType4KindE0ELNS_15FloatRoundStyleE2ESJ_EENS1_15EpilogueDefaultEEEEEvvEEEEvNT_6ParamsE,(.L_x_191 - _ZN7cutlass13device_kernelINS_4gemm6kernel13GemmUniversalIN4cute5tupleIJiiiiEEENS1_10collective13CollectiveMmaINS1_34MainloopSm90TmaGmmaWarpSpecializedILi2ENS5_IJNS4_1CILi4EEESB_NSA_ILi1EEEEEENS1_35KernelTmaWarpSpecializedCooperativeEEENS5_IJNSA_ILi256EEENSA_ILi64EEESH_EEENS_10tfloat32_tENS5_IJlSC_lEEESJ_SK_NS4_8TiledMMAINS4_8MMA_AtomIJNS4_4SM904GMMA29MMA_64x64x8_F32TF32TF32_SS_TNILNSO_7ScaleInE1ELSQ_1EEEEEENS4_6LayoutINS5_IJNSA_ILi2EEESC_SC_EEENS5_IJSC_NSA_ILi0EEESW_EEEEENS5_IJNS4_10UnderscoreESZ_SZ_EEEEENS4_23SM90_TMA_LOAD_MULTICASTENS4_14ComposedLayoutINS4_7SwizzleILi3ELi4ELi3EEENS4_18smem_ptr_flag_bitsILi32EEENST_INS5_IJNSA_ILi8EEENSA_ILi32EEEEEENS5_IJS19_SC_EEEEEEEvNS4_8identityES12_S1D_vS1E_EENS_8epilogue10collective6detail29Sm90TmaWarpSpecializedAdapterINS1H_15DefaultEpilogueISJ_SK_SK_NS1G_6thread17LinearCombinationISJ_Li1EffLNS1L_9ScaleType4KindE0ELNS_15FloatRoundStyleE2ESJ_EENS1_15EpilogueDefaultEEEEEvvEEEEvNT_6ParamsE)
        .other          _ZN7cutlass13device_kernelINS_4gemm6kernel13GemmUniversalIN4cute5tupleIJiiiiEEENS1_10collective13CollectiveMmaINS1_34MainloopSm90TmaGmmaWarpSpecializedILi2ENS5_IJNS4_1CILi4EEESB_NSA_ILi1EEEEEENS1_35KernelTmaWarpSpecializedCooperativeEEENS5_IJNSA_ILi256EEENSA_ILi64EEESH_EEENS_10tfloat32_tENS5_IJlSC_lEEESJ_SK_NS4_8TiledMMAINS4_8MMA_AtomIJNS4_4SM904GMMA29MMA_64x64x8_F32TF32TF32_SS_TNILNSO_7ScaleInE1ELSQ_1EEEEEENS4_6LayoutINS5_IJNSA_ILi2EEESC_SC_EEENS5_IJSC_NSA_ILi0EEESW_EEEEENS5_IJNS4_10UnderscoreESZ_SZ_EEEEENS4_23SM90_TMA_LOAD_MULTICASTENS4_14ComposedLayoutINS4_7SwizzleILi3ELi4ELi3EEENS4_18smem_ptr_flag_bitsILi32EEENST_INS5_IJNSA_ILi8EEENSA_ILi32EEEEEENS5_IJS19_SC_EEEEEEEvNS4_8identityES12_S1D_vS1E_EENS_8epilogue10collective6detail29Sm90TmaWarpSpecializedAdapterINS1H_15DefaultEpilogueISJ_SK_SK_NS1G_6thread17LinearCombinationISJ_Li1EffLNS1L_9ScaleType4KindE0ELNS_15FloatRoundStyleE2ESJ_EENS1_15EpilogueDefaultEEEEEvvEEEEvNT_6ParamsE,@"STO_CUDA_ENTRY STV_DEFAULT"
_ZN7cutlass13device_kernelINS_4gemm6kernel13GemmUniversalIN4cute5tupleIJiiiiEEENS1_10collective13CollectiveMmaINS1_34MainloopSm90TmaGmmaWarpSpecializedILi2ENS5_IJNS4_1CILi4EEESB_NSA_ILi1EEEEEENS1_35KernelTmaWarpSpecializedCooperativeEEENS5_IJNSA_ILi256EEENSA_ILi64EEESH_EEENS_10tfloat32_tENS5_IJlSC_lEEESJ_SK_NS4_8TiledMMAINS4_8MMA_AtomIJNS4_4SM904GMMA29MMA_64x64x8_F32TF32TF32_SS_TNILNSO_7ScaleInE1ELSQ_1EEEEEENS4_6LayoutINS5_IJNSA_ILi2EEESC_SC_EEENS5_IJSC_NSA_ILi0EEESW_EEEEENS5_IJNS4_10UnderscoreESZ_SZ_EEEEENS4_23SM90_TMA_LOAD_MULTICASTENS4_14ComposedLayoutINS4_7SwizzleILi3ELi4ELi3EEENS4_18smem_ptr_flag_bitsILi32EEENST_INS5_IJNSA_ILi8EEENSA_ILi32EEEEEENS5_IJS19_SC_EEEEEEEvNS4_8identityES12_S1D_vS1E_EENS_8epilogue10collective6detail29Sm90TmaWarpSpecializedAdapterINS1H_15DefaultEpilogueISJ_SK_SK_NS1G_6thread17LinearCombinationISJ_Li1EffLNS1L_9ScaleType4KindE0ELNS_15FloatRoundStyleE2ESJ_EENS1_15EpilogueDefaultEEEEEvvEEEEvNT_6ParamsE:
[----:B------:R-:W0:Y:S01]  /*0000*/  LDC R1, c[0x0][0x28] ;  /* 0x00000a00ff017b82 */ /* 0x000e220000000800 */
[----:B------:R-:W1:Y:S01]  /*0010*/  S2R R98, SR_TID.X ;  /* 0x0000000000627919 */ /* 0x000e620000002100 */
[----:B------:R-:W-:Y:S01]  /*0020*/  ELECT P0, URZ, PT ;  /* 0x00000000003f782f */ /* 0x000fe20003800000 */
[----:B------:R-:W-:Y:S01]  /*0030*/  BSSY B0, `(.L_x_0) ;  /* 0x000000f000007945 */ /* 0x000fe20003800000 */
[--C-:B-1----:R-:W-:Y:S02]  /*0040*/  SHF.R.U32.HI R0, RZ, 0x5, R98.reuse ;  /* 0x00000005ff007819 */ /* 0x102fe40000011662 */
[----:B------:R-:W-:-:S03]  /*0050*/  SHF.R.U32.HI R6, RZ, 0x7, R98 ;  /* 0x00000007ff067819 */ /* 0x000fc60000011662 */
[----:B------:R-:W1:Y:S04]  /*0060*/  SHFL.IDX PT, R2, R0, RZ, 0x1f ;  /* 0x00001fff00027589 */ /* 0x000e6800000e0000 */
[----:B------:R2:W3:Y:S01]  /*0070*/  SHFL.IDX PT, R5, R6, RZ, 0x1f ;  /* 0x00001fff06057589 */ /* 0x0004e200000e0000 */
[----:B-1----:R-:W-:-:S13]  /*0080*/  ISETP.NE.OR P0, PT, R2, RZ, !P0 ;  /* 0x000000ff0200720c */ /* 0x002fda0004705670 */
[----:B0-23--:R-:W-:Y:S05]  /*0090*/  @P0 BRA `(.L_x_1) ;  /* 0x0000000000200947 */ /* 0x00dfea0003800000 */
[----:B------:R-:W-:Y:S02]  /*00a0*/  ULDC.64 UR4, c[0x0][0x198] ;  /* 0x0000660000047ab9 */ /* 0x000fe40000000a00 */
[----:B------:R-:W-:Y:S02]  /*00b0*/  UIADD3 UR6, UP0, UR4, 0xf0, URZ ;  /* 0x000000f004067890 */ /* 0x000fe4000ff1e03f */
[----:B------:R-:W-:Y:S02]  /*00c0*/  UIADD3 UR4, UP1, UR4, 0x1f0, URZ ;  /* 0x000001f004047890 */ /* 0x000fe4000ff3e03f */
[----:B------:R-:W-:Y:S02]  /*00d0*/  UIADD3.X UR7, URZ, UR5, URZ, UP0, !UPT ;  /* 0x000000053f077290 */ /* 0x000fe400087fe43f */
[----:B------:R-:W-:-:S07]  /*00e0*/  UIADD3.X UR5, URZ, UR5, URZ, UP1, !UPT ;  /* 0x000000053f057290 */ /* 0x000fce0008ffe43f */
[----:B------:R0:W-:Y:S02]  /*00f0*/  UTMACCTL.PF [UR6] ;  /* 0x00000000060079b9 */ /* 0x0001e40008040000 */
[----:B------:R0:W-:Y:S02]  /*0100*/  UTMACCTL.PF [UR4] ;  /* 0x00000000040079b9 */ /* 0x0001e40008040000 */
[----:B0-----:R-:W-:Y:S01]  /*0110*/  NOP ;  /* 0x0000000000007918 */ /* 0x001fe20000000000 */
.L_x_1:
[----:B------:R-:W-:Y:S05]  /*0120*/  BSYNC B0 ;  /* 0x0000000000007941 */ /* 0x000fea0003800000 */
.L_x_0:
[----:B------:R-:W0:Y:S01]  /*0130*/  SHFL.IDX PT, R3, R0, RZ, 0x1f ;  /* 0x00001fff00037589 */ /* 0x000e2200000e0000 */
[----:B------:R-:W-:-:S04]  /*0140*/  SHF.R.S32.HI R7, RZ, 0x1f, R98 ;  /* 0x0000001fff077819 */ /* 0x000fc80000011462 */
[----:B------:R-:W-:Y:S02]  /*0150*/  LEA.HI R7, R7, R98, RZ, 0x7 ;  /* 0x0000006207077211 */ /* 0x000fe400078f38ff */
[----:B0-----:R-:W-:-:S13]  /*0160*/  ISETP.NE.AND P0, PT, R3, RZ, PT ;  /* 0x000000ff0300720c */ /* 0x001fda0003f05270 */
[----:B------:R-:W-:Y:S05]  /*0170*/  @P0 BRA `(.L_x_2) ;  /* 0x0000000000480947 */ /* 0x000fea0003800000 */
[----:B------:R-:W0:Y:S01]  /*0180*/  S2UR UR8, SR_CgaCtaId ;  /* 0x00000000000879c3 */ /* 0x000e220000008800 */
[----:B------:R-:W-:Y:S01]  /*0190*/  UMOV UR4, 0x400 ;  /* 0x0000040000047882 */ /* 0x000fe20000000000 */
[----:B------:R-:W-:Y:S01]  /*01a0*/  UMOV UR5, 0x1 ;  /* 0x0000000100057882 */ /* 0x000fe20000000000 */
[----:B------:R-:W-:Y:S01]  /*01b0*/  UMOV UR6, 0xe ;  /* 0x0000000e00067882 */ /* 0x000fe20000000000 */
[----:B------:R-:W-:Y:S01]  /*01c0*/  ELECT P0, URZ, PT ;  /* 0x00000000003f782f */ /* 0x000fe20003800000 */
[----:B------:R-:W-:-:S04]  /*01d0*/  UIADD3 UR6, -UR6, 0x100000, URZ ;  /* 0x0010000006067890 */ /* 0x000fc8000fffe13f */
[----:B------:R-:W-:Y:S02]  /*01e0*/  USHF.L.U32 UR7, UR6, 0xb, URZ ;  /* 0x0000000b06077899 */ /* 0x000fe4000800063f */
[----:B------:R-:W-:Y:S02]  /*01f0*/  USHF.L.U32 UR6, UR6, 0x1, URZ ;  /* 0x0000000106067899 */ /* 0x000fe4000800063f */
[----:B0-----:R-:W-:Y:S02]  /*0200*/  ULEA UR8, UR8, UR4, 0x18 ;  /* 0x0000000408087291 */ /* 0x001fe4000f8ec03f */
[----:B------:R-:W-:-:S04]  /*0210*/  UIADD3 UR4, -UR5, 0x100000, URZ ;  /* 0x0010000005047890 */ /* 0x000fc8000fffe13f */
[----:B------:R-:W-:Y:S02]  /*0220*/  USHF.L.U32 UR5, UR4, 0xb, URZ ;  /* 0x0000000b04057899 */ /* 0x000fe4000800063f */
[----:B------:R-:W-:Y:S01]  /*0230*/  USHF.L.U32 UR4, UR4, 0x1, URZ ;  /* 0x0000000104047899 */ /* 0x000fe2000800063f */
[----:B------:R-:W0:Y:S11]  /*0240*/  FENCE.VIEW.ASYNC.S ;  /* 0x00000000000073c6 */ /* 0x000e360000000000 */
[----:B0-----:R0:W1:Y:S01]  /*0250*/  SYNCS.EXCH.64 URZ, [UR8], UR4 ;  /* 0x00000004083f75b2 */ /* 0x0010620008000100 */
[----:B------:R0:W2:Y:S01]  /*0260*/  SYNCS.EXCH.64 URZ, [UR8+0x10], UR6 ;  /* 0x00001006083f75b2 */ /* 0x0000a20008000100 */
[----:B------:R0:W3:Y:S01]  /*0270*/  SYNCS.EXCH.64 URZ, [UR8+0x8], UR4 ;  /* 0x00000804083f75b2 */ /* 0x0000e20008000100 */
[----:B------:R0:W4:Y:S01]  /*0280*/  SYNCS.EXCH.64 URZ, [UR8+0x18], UR6 ;  /* 0x00001806083f75b2 */ /* 0x0001220008000100 */
[----:B------:R-:W-:Y:S01]  /*0290*/  NOP ;  /* 0x0000000000007918 */ /* 0x000fe20000000000 */
.L_x_2:
[----:B0-----:R-:W0:Y:S01]  /*02a0*/  S2UR UR8, SR_CTAID.X ;  /* 0x00000000000879c3 */ /* 0x001e220000002500 */
[----:B------:R-:W-:Y:S01]  /*02b0*/  LOP3.LUT R7, R7, 0xffffff80, RZ, 0xc0, !PT ;  /* 0xffffff8007077812 */ /* 0x000fe200078ec0ff */
[----:B------:R-:W5:Y:S01]  /*02c0*/  SHFL.IDX PT, R0, R0, RZ, 0x1f ;  /* 0x00001fff00007589 */ /* 0x000f6200000e0000 */
[----:B------:R-:W-:Y:S01]  /*02d0*/  SHF.R.S32.HI R12, RZ, 0x1f, R3 ;  /* 0x0000001fff0c7819 */ /* 0x000fe20000011403 */
[----:B------:R-:W-:Y:S01]  /*02e0*/  ULDC UR4, c[0x0][0x150] ;  /* 0x0000540000047ab9 */ /* 0x000fe20000000800 */
[----:B------:R-:W-:Y:S01]  /*02f0*/  ELECT P0, URZ, PT ;  /* 0x00000000003f782f */ /* 0x000fe20003800000 */
[----:B------:R-:W-:Y:S01]  /*0300*/  IMAD.IADD R8, R98, 0x1, -R7 ;  /* 0x0000000162087824 */ /* 0x000fe200078e0a07 */
[----:B------:R-:W1:Y:S01]  /*0310*/  S2R R4, SR_CTAID.Y ;  /* 0x0000000000047919 */ /* 0x000e620000002600 */
[----:B------:R-:W-:Y:S01]  /*0320*/  LEA.HI R12, R12, R3, RZ, 0x2 ;  /* 0x000000030c0c7211 */ /* 0x000fe200078f10ff */
[----:B------:R-:W2:Y:S01]  /*0330*/  LDC R11, c[0x0][0x144] ;  /* 0x00005100ff0b7b82 */ /* 0x000ea20000000800 */
[----:B------:R-:W-:Y:S01]  /*0340*/  NOP ;  /* 0x0000000000007918 */ /* 0x000fe20000000000 */
[----:B------:R-:W-:Y:S01]  /*0350*/  SHF.R.S32.HI R7, RZ, 0x1f, R8 ;  /* 0x0000001fff077819 */ /* 0x000fe20000011408 */
[----:B------:R-:W-:Y:S01]  /*0360*/  NOP ;  /* 0x0000000000007918 */ /* 0x000fe20000000000 */
[----:B------:R-:W-:Y:S01]  /*0370*/  LOP3.LUT R12, R12, 0x3ffffffc, RZ, 0xc0, !PT ;  /* 0x3ffffffc0c0c7812 */ /* 0x000fe200078ec0ff */
[----:B------:R-:W-:Y:S01]  /*0380*/  IMAD.MOV.U32 R22, RZ, RZ, 0x1 ;  /* 0x00000001ff167424 */ /* 0x000fe200078e00ff */
[----:B------:R-:W-:-:S02]  /*0390*/  LEA.HI R7, R7, R8, RZ, 0x3 ;  /* 0x0000000807077211 */ /* 0x000fc400078f18ff */
[----:B------:R-:W-:Y:S01]  /*03a0*/  ISETP.NE.AND P3, PT, R5, RZ, PT ;  /* 0x000000ff0500720c */ /* 0x000fe20003f65270 */
[----:B------:R-:W-:Y:S01]  /*03b0*/  IMAD.IADD R3, R3, 0x1, -R12 ;  /* 0x0000000103037824 */ /* 0x000fe200078e0a0c */
[--C-:B------:R-:W-:Y:S01]  /*03c0*/  SHF.R.S32.HI R9, RZ, 0x3, R7.reuse ;  /* 0x00000003ff097819 */ /* 0x100fe20000011407 */
[----:B------:R-:W3:Y:S01]  /*03d0*/  LDC R12, c[0x0][0x140] ;  /* 0x00005000ff0c7b82 */ /* 0x000ee20000000800 */
[----:B------:R-:W-:Y:S02]  /*03e0*/  SHF.R.S32.HI R10, RZ, 0x1f, R7 ;  /* 0x0000001fff0a7819 */ /* 0x000fe40000011407 */
[----:B0-----:R-:W-:Y:S02]  /*03f0*/  I2FP.F32.U32 R7, UR8 ;  /* 0x0000000800077c45 */ /* 0x001fe40008201000 */
[----:B------:R-:W-:Y:S02]  /*0400*/  LEA.HI R10, R10, R9, RZ, 0x2 ;  /* 0x000000090a0a7211 */ /* 0x000fe400078f10ff */
[----:B-----5:R-:W-:Y:S01]  /*0410*/  ISETP.NE.OR P0, PT, R0, RZ, !P0 ;  /* 0x000000ff0000720c */ /* 0x020fe20004705670 */
[----:B------:R-:W-:Y:S01]  /*0420*/  FMUL R7, R7, UR4 ;  /* 0x0000000407077c20 */ /* 0x000fe20008400000 */
[----:B------:R-:W-:Y:S01]  /*0430*/  LOP3.LUT R10, R10, 0xfffffffc, RZ, 0xc0, !PT ;  /* 0xfffffffc0a0a7812 */ /* 0x000fe200078ec0ff */
[----:B------:R-:W-:-:S04]  /*0440*/  ULDC UR4, c[0x0][0x154] ;  /* 0x0000550000047ab9 */ /* 0x000fc80000000800 */
[----:B------:R-:W0:Y:S01]  /*0450*/  F2I.U32.TRUNC.NTZ R7, R7 ;  /* 0x0000000700077305 */ /* 0x000e22000020f000 */
[----:B------:R-:W-:-:S04]  /*0460*/  IMAD.IADD R10, R9, 0x1, -R10 ;  /* 0x00000001090a7824 */ /* 0x000fc800078e0a0a */
[----:B------:R-:W-:Y:S01]  /*0470*/  IMAD R10, R3, 0x4, R10 ;  /* 0x00000004030a7824 */ /* 0x000fe200078e020a */
[----:B------:R-:W-:Y:S01]  /*0480*/  VOTEU.ALL UP0, P0 ;  /* 0x00000000003f7886 */ /* 0x000fe20000000000 */
[----:B------:R-:W-:Y:S02]  /*0490*/  VOTEU.ALL UP1, P0 ;  /* 0x00000000003f7886 */ /* 0x000fe40000020000 */
[----:B------:R-:W-:Y:S01]  /*04a0*/  IMAD.SHL.U32 R19, R10, 0x4, RZ ;  /* 0x000000040a137824 */ /* 0x000fe200078e00ff */
[----:B------:R-:W-:Y:S01]  /*04b0*/  SHF.R.S32.HI R3, RZ, 0x1f, R10 ;  /* 0x0000001fff037819 */ /* 0x000fe2000001140a */
[----:B------:R-:W5:Y:S01]  /*04c0*/  @!UP0 S2UR UR7, SR_CgaCtaId ;  /* 0x00000000000789c3 */ /* 0x000f620000008800 */
[----:B------:R-:W-:Y:S01]  /*04d0*/  @!UP0 UMOV UR6, 0x400 ;  /* 0x0000040000068882 */ /* 0x000fe20000000000 */
[----:B---3--:R-:W-:Y:S01]  /*04e0*/  ISETP.EQ.U32.AND P2, PT, R12, 0x1, PT ;  /* 0x000000010c00780c */ /* 0x008fe20003f42070 */
[----:B0-----:R-:W-:Y:S01]  /*04f0*/  IMAD.MOV R14, RZ, RZ, -R7 ;  /* 0x000000ffff0e7224 */ /* 0x001fe200078e0a07 */
[----:B------:R-:W-:-:S02]  /*0500*/  LEA.HI R0, R3, R10, RZ, 0x2 ;  /* 0x0000000a03007211 */ /* 0x000fc400078f10ff */
[----:B------:R-:W-:Y:S01]  /*0510*/  LOP3.LUT R19, R10, 0xc, R19, 0x78, !PT ;  /* 0x0000000c0a137812 */ /* 0x000fe200078e7813 */
[----:B--2---:R-:W-:Y:S01]  /*0520*/  IMAD R3, R11, R14, UR8 ;  /* 0x000000080b037e24 */ /* 0x004fe2000f8e020e */
[----:B------:R-:W-:Y:S01]  /*0530*/  LOP3.LUT R9, R0, 0xfffffffc, RZ, 0xc0, !PT ;  /* 0xfffffffc00097812 */ /* 0x000fe200078ec0ff */
[----:B------:R-:W0:Y:S01]  /*0540*/  LDC R7, c[0x0][0x148] ;  /* 0x00005200ff077b82 */ /* 0x000e220000000800 */
[----:B-1----:R-:W-:-:S03]  /*0550*/  I2FP.F32.U32 R11, R4 ;  /* 0x00000004000b7245 */ /* 0x002fc60000201000 */
[----:B------:R-:W-:Y:S01]  /*0560*/  IMAD.IADD R0, R10, 0x1, -R9 ;  /* 0x000000010a007824 */ /* 0x000fe200078e0a09 */
[----:B------:R-:W-:Y:S01]  /*0570*/  SHF.R.S32.HI R9, RZ, 0x1f, R2 ;  /* 0x0000001fff097819 */ /* 0x000fe20000011402 */
[----:B------:R-:W-:Y:S01]  /*0580*/  FMUL R11, R11, UR4 ;  /* 0x000000040b0b7c20 */ /* 0x000fe20008400000 */
[----:B------:R-:W-:Y:S01]  /*0590*/  UMOV UR4, 0x20 ;  /* 0x0000002000047882 */ /* 0x000fe20000000000 */
[----:B------:R-:W-:Y:S01]  /*05a0*/  VIADD R10, R5, 0xffffffff ;  /* 0xffffffff050a7836 */ /* 0x000fe20000000000 */
[----:B------:R-:W-:Y:S01]  /*05b0*/  ISETP.NE.AND P4, PT, R0, R3, PT ;  /* 0x000000030000720c */ /* 0x000fe20003f85270 */
[----:B------:R-:W-:-:S04]  /*05c0*/  @!UP0 UIADD3 UR4, -UR4, 0x100000, URZ ;  /* 0x0010000004048890 */ /* 0x000fc8000fffe13f */
[----:B------:R-:W-:Y:S02]  /*05d0*/  @!UP0 USHF.L.U32 UR5, UR4, 0xb, URZ ;  /* 0x0000000b04058899 */ /* 0x000fe4000800063f */
[----:B------:R-:W-:Y:S01]  /*05e0*/  @!UP0 USHF.L.U32 UR4, UR4, 0x1, URZ ;  /* 0x0000000104048899 */ /* 0x000fe2000800063f */
[----:B------:R-:W-:Y:S01]  /*05f0*/  LEA.HI R9, R9, R2, RZ, 0x2 ;  /* 0x0000000209097211 */ /* 0x000fe200078f10ff */
[----:B------:R-:W1:Y:S01]  /*0600*/  F2I.U32.TRUNC.NTZ R11, R11 ;  /* 0x0000000b000b7305 */ /* 0x000e62000020f000 */
[----:B------:R-:W-:Y:S01]  /*0610*/  ISETP.GE.U32.AND P6, PT, R10, 0x2, PT ;  /* 0x000000020a00780c */ /* 0x000fe20003fc6070 */
[----:B-----5:R-:W-:Y:S01]  /*0620*/  @!UP0 ULEA UR6, UR7, UR6, 0x18 ;  /* 0x0000000607068291 */ /* 0x020fe2000f8ec03f */
[----:B------:R-:W-:Y:S01]  /*0630*/  LOP3.LUT R9, R9, 0xfffffffc, RZ, 0xc0, !PT ;  /* 0xfffffffc09097812 */ /* 0x000fe200078ec0ff */
[----:B------:R-:W-:Y:S01]  /*0640*/  VOTEU.ALL UP0, P0 ;  /* 0x00000000003f7886 */ /* 0x000fe20000000000 */
[----:B------:R-:W-:-:S03]  /*0650*/  LOP3.LUT P0, RZ, R8, 0x7, RZ, 0xc0, !PT ;  /* 0x0000000708ff7812 */ /* 0x000fc6000780c0ff */
[----:B------:R-:W-:Y:S01]  /*0660*/  IMAD.IADD R0, R2, 0x1, -R9 ;  /* 0x0000000102007824 */ /* 0x000fe200078e0a09 */
[----:B------:R-:W-:Y:S02]  /*0670*/  ISETP.LT.U32.AND P0, PT, R19, 0x10, !P0 ;  /* 0x000000101300780c */ /* 0x000fe40004701070 */
[----:B------:R-:W-:Y:S02]  /*0680*/  @P4 SHF.R.S32.HI R2, RZ, 0x1f, R19 ;  /* 0x0000001fff024819 */ /* 0x000fe40000011413 */
[----:B------:R-:W-:Y:S01]  /*0690*/  ISETP.NE.AND P1, PT, R0, 0x3, PT ;  /* 0x000000030000780c */ /* 0x000fe20003f25270 */
[----:B------:R-:W2:Y:S02]  /*06a0*/  FENCE.VIEW.ASYNC.S ;  /* 0x00000000000073c6 */ /* 0x000ea40000000000 */
[----:B--2---:R2:W3:Y:S01]  /*06b0*/  @!UP0 SYNCS.EXCH.64 URZ, [UR6+0x30], UR4 ;  /* 0x00003004063f85b2 */ /* 0x0044e20008000100 */
[----:B-1----:R-:W-:Y:S01]  /*06c0*/  IMAD.MOV R20, RZ, RZ, -R11 ;  /* 0x000000ffff147224 */ /* 0x002fe200078e0a0b */
[----:B------:R-:W-:-:S02]  /*06d0*/  @P4 LEA.HI R2, R2, R19, RZ, 0x2 ;  /* 0x0000001302024211 */ /* 0x000fc400078f10ff */
[----:B------:R-:W-:Y:S01]  /*06e0*/  ISETP.EQ.OR P1, PT, R0, RZ, !P1 ;  /* 0x000000ff0000720c */ /* 0x000fe20004f22670 */
[----:B0-----:R-:W-:Y:S01]  /*06f0*/  IMAD R9, R7, R20, R4 ;  /* 0x0000001407097224 */ /* 0x001fe200078e0204 */
[----:B------:R-:W-:Y:S02]  /*0700*/  @P4 SHF.R.S32.HI R2, RZ, 0x2, R2 ;  /* 0x00000002ff024819 */ /* 0x000fe40000011402 */
[----:B------:R-:W-:Y:S02]  /*0710*/  ISETP.EQ.AND P1, PT, R5, RZ, P1 ;  /* 0x000000ff0500720c */ /* 0x000fe40000f22270 */
[----:B------:R-:W-:Y:S02]  /*0720*/  @P4 ISETP.NE.AND P5, PT, R2, R9, PT ;  /* 0x000000090200420c */ /* 0x000fe40003fa5270 */
[----:B------:R-:W-:Y:S02]  /*0730*/  SEL R9, RZ, 0x1, !P0 ;  /* 0x00000001ff097807 */ /* 0x000fe40004000000 */
[----:B------:R-:W-:-:S02]  /*0740*/  @P4 SEL R22, RZ, 0x1, P5 ;  /* 0x00000001ff164807 */ /* 0x000fc40002800000 */
[----:B------:R-:W-:Y:S01]  /*0750*/  SEL R18, RZ, 0x1, !P1 ;  /* 0x00000001ff127807 */ /* 0x000fe20004800000 */
[----:B------:R2:W0:Y:S01]  /*0760*/  @!UP1 SYNCS.EXCH.64 URZ, [UR6+0x38], UR4 ;  /* 0x00003804063f95b2 */ /* 0x0004220008000100 */
[----:B------:R-:W-:Y:S01]  /*0770*/  LOP3.LUT R22, R22, R9, RZ, 0xc0, !PT ;  /* 0x0000000916167212 */ /* 0x000fe200078ec0ff */
[----:B------:R-:W-:Y:S01]  /*0780*/  NOP ;  /* 0x0000000000007918 */ /* 0x000fe20000000000 */
[----:B------:R-:W-:Y:S02]  /*0790*/  LOP3.LUT R11, R98, 0x7f, RZ, 0xc0, !PT ;  /* 0x0000007f620b7812 */ /* 0x000fe400078ec0ff */
[----:B------:R-:W-:Y:S01]  /*07a0*/  SEL R18, R18, 0x2, P6 ;  /* 0x0000000212127807 */ /* 0x000fe20003000000 */
[----:B--23--:R-:W-:Y:S06]  /*07b0*/  @!P2 BRA `(.L_x_3) ;  /* 0x000000000008a947 */ /* 0x00cfec0003800000 */
[----:B0---4-:R-:W-:Y:S01]  /*07c0*/  UCGABAR_ARV ;  /* 0x00000000000079c7 */ /* 0x011fe20008000000 */
[----:B------:R-:W-:Y:S05]  /*07d0*/  BRA `(.L_x_4) ;  /* 0x0000000000047947 */ /* 0x000fea0003800000 */
.L_x_3:
[----:B0---4-:R-:W-:Y:S01]  /*07e0*/  NOP ;  /* 0x0000000000007918 */ /* 0x011fe20000000000 */
.L_x_4:
[----:B------:R-:W0:Y:S01]  /*07f0*/  LDC R2, c[0x0][0x65c] ;  /* 0x00019700ff027b82 */ /* 0x000e220000000800 */
[----:B------:R-:W-:Y:S01]  /*0800*/  LOP3.LUT R5, R5, 0xfffff7ff, RZ, 0xc0, !PT ;  /* 0xfffff7ff05057812 */ /* 0x000fe200078ec0ff */
[----:B------:R-:W-:Y:S02]  /*0810*/  IMAD.U32 R8, RZ, RZ, UR8 ;  /* 0x00000008ff087e24 */ /* 0x000fe4000f8e00ff */
[----:B------:R-:W-:Y:S01]  /*0820*/  IMAD.MOV.U32 R9, RZ, RZ, RZ ;  /* 0x000000ffff097224 */ /* 0x000fe200078e00ff */
[----:B0-----:R-:W-:-:S13]  /*0830*/  ISETP.NE.AND P1, PT, R2, 0x1, PT ;  /* 0x000000010200780c */ /* 0x001fda0003f25270 */
[----:B------:R-:W0:Y:S01]  /*0840*/  @P1 LDC R17, c[0x0][0x10] ;  /* 0x00000400ff111b82 */ /* 0x000e220000000800 */
[----:B------:R-:W-:Y:S01]  /*0850*/  @P1 LOP3.LUT R5, R5, 0x800, RZ, 0xfc, !PT ;  /* 0x0000080005051812 */ /* 0x000fe200078efcff */
[----:B------:R-:W-:Y:S02]  /*0860*/  @P1 IMAD.MOV.U32 R5, RZ, RZ, RZ ;  /* 0x000000ffff051224 */ /* 0x000fe400078e00ff */
[----:B------:R-:W-:-:S04]  /*0870*/  @P1 IMAD.MOV.U32 R15, RZ, RZ, RZ ;  /* 0x000000ffff0f1224 */ /* 0x000fc800078e00ff */
[----:B------:R-:W1:Y:S01]  /*0880*/  @!P1 LDC R13, c[0x0][0xc] ;  /* 0x00000300ff0d9b82 */ /* 0x000e620000000800 */
[----:B------:R-:W-:Y:S01]  /*0890*/  ULDC UR4, c[0x0][0xc] ;  /* 0x0000030000047ab9 */ /* 0x000fe20000000800 */
[----:B------:R-:W-:Y:S01]  /*08a0*/  ULDC UR5, c[0x0][0x10] ;  /* 0x0000040000057ab9 */ /* 0x000fe20000000800 */
[----:B------:R-:W-:Y:S01]  /*08b0*/  ULDC UR6, c[0x0][0x14] ;  /* 0x0000050000067ab9 */ /* 0x000fe20000000800 */
[----:B------:R-:W-:-:S04]  /*08c0*/  UIMAD.WIDE.U32 UR4, UR4, UR5, URZ ;  /* 0x00000005040472a5 */ /* 0x000fc8000f8e003f */
[----:B------:R-:W-:Y:S02]  /*08d0*/  UIMAD.WIDE.U32 UR38, UR4, UR6, URZ ;  /* 0x00000006042672a5 */ /* 0x000fe4000f8e003f */
[----:B------:R-:W-:-:S04]  /*08e0*/  UIMAD UR41, UR5, UR6, URZ ;  /* 0x00000006052972a4 */ /* 0x000fc8000f8e023f */
[----:B------:R-:W-:Y:S01]  /*08f0*/  UIADD3 UR41, UR39, UR41, URZ ;  /* 0x0000002927297290 */ /* 0x000fe2000fffe03f */
[----:B0-----:R-:W-:-:S04]  /*0900*/  @P1 IMAD.WIDE.U32 R16, R17, UR8, R4 ;  /* 0x0000000811101c25 */ /* 0x001fc8000f8e0004 */
[----:B------:R-:W-:Y:S02]  /*0910*/  @P1 IMAD.IADD R17, R17, 0x1, R15 ;  /* 0x0000000111111824 */ /* 0x000fe400078e020f */
[----:B-1----:R-:W-:-:S04]  /*0920*/  @!P1 IMAD.WIDE.U32 R8, R4, R13, R8 ;  /* 0x0000000d04089225 */ /* 0x002fc800078e0008 */
[----:B------:R-:W-:Y:S02]  /*0930*/  @!P1 IMAD.MOV.U32 R16, RZ, RZ, R8 ;  /* 0x000000ffff109224 */ /* 0x000fe400078e0008 */
[----:B------:R-:W-:Y:S01]  /*0940*/  @!P1 IMAD.MOV.U32 R17, RZ, RZ, R9 ;  /* 0x000000ffff119224 */ /* 0x000fe200078e0009 */
[----:B------:R-:W-:Y:S06]  /*0950*/  @!P2 BRA `(.L_x_5) ;  /* 0x00000000000ca947 */ /* 0x000fec0003800000 */
[----:B------:R-:W-:Y:S01]  /*0960*/  UCGABAR_WAIT ;  /* 0x0000000000007dc7 */ /* 0x000fe20008000000 */
[----:B------:R-:W-:Y:S01]  /*0970*/  CCTL.IVALL ;  /* 0x00000000ff00798f */ /* 0x000fe20002000000 */
[----:B------:R-:W-:Y:S05]  /*0980*/  BRA `(.L_x_6) ;  /* 0x0000000000047947 */ /* 0x000fea0003800000 */
.L_x_5:
[----:B------:R-:W-:Y:S06]  /*0990*/  BAR.SYNC.DEFER_BLOCKING 0x0 ;  /* 0x0000000000007b1d */ /* 0x000fec0000010000 */
.L_x_6:
[----:B------:R-:W-:Y:S05]  /*09a0*/  @!P3 BRA `(.L_x_7) ;  /* 0x000000700010b947 */ /* 0x000fea0003800000 */
[----:B------:R-:W-:-:S13]  /*09b0*/  ISETP.GT.U32.AND P0, PT, R10, 0x1, PT ;  /* 0x000000010a00780c */ /* 0x000fda0003f04070 */
[----:B------:R-:W-:Y:S05]  /*09c0*/  @P0 EXIT ;  /* 0x000000000000094d */ /* 0x000fea0003800000 */
[----:B------:R-:W-:Y:S01]  /*09d0*/  ULDC.64 UR4, c[0x0][0x650] ;  /* 0x0001940000047ab9 */ /* 0x000fe20000000a00 */
[----:B------:R-:W-:Y:S01]  /*09e0*/  PRMT R0, RZ, 0x7610, R0 ;  /* 0x00007610ff007816 */ /* 0x000fe20000000000 */
[----:B------:R-:W-:Y:S01]  /*09f0*/  IMAD.MOV.U32 R113, RZ, RZ, -0x1 ;  /* 0xffffffffff717424 */ /* 0x000fe200078e00ff */
[----:B------:R-:W-:Y:S01]  /*0a00*/  ISETP.GE.U32.AND P0, PT, R16, UR4, PT ;  /* 0x0000000410007c0c */ /* 0x000fe2000bf06070 */
[----:B------:R-:W-:Y:S02]  /*0a10*/  IMAD.MOV.U32 R103, RZ, RZ, -0x1 ;  /* 0xffffffffff677424 */ /* 0x000fe400078e00ff */
[----:B------:R-:W-:Y:S01]  /*0a20*/  IMAD.MOV.U32 R23, RZ, RZ, -0x1 ;  /* 0xffffffffff177424 */ /* 0x000fe200078e00ff */
[----:B------:R-:W-:-:S13]  /*0a30*/  ISETP.GE.U32.AND.EX P0, PT, R17, UR5, PT, P0 ;  /* 0x0000000511007c0c */ /* 0x000fda000bf06100 */
[----:B------:R-:W-:Y:S05]  /*0a40*/  @P0 BRA `(.L_x_8) ;  /* 0x00000004002c0947 */ /* 0x000fea0003800000 */
[----:B------:R-:W0:Y:S01]  /*0a50*/  LDC.64 R24, c[0x0][0x628] ;  /* 0x00018a00ff187b82 */ /* 0x000e220000000a00 */
[----:B------:R-:W-:Y:S02]  /*0a60*/  IMAD.MOV.U32 R8, RZ, RZ, R16 ;  /* 0x000000ffff087224 */ /* 0x000fe400078e0010 */
[----:B------:R-:W-:-:S05]  /*0a70*/  IMAD.MOV.U32 R9, RZ, RZ, R17 ;  /* 0x000000ffff097224 */ /* 0x000fca00078e0011 */
[----:B------:R-:W1:Y:S08]  /*0a80*/  LDC R0, c[0x0][0x630] ;  /* 0x00018c00ff007b82 */ /* 0x000e700000000800 */
[----:B------:R-:W2:Y:S01]  /*0a90*/  LDC.64 R26, c[0x0][0x620] ;  /* 0x00018800ff1a7b82 */ /* 0x000ea20000000a00 */
[----:B0-----:R-:W-:-:S04]  /*0aa0*/  ISETP.NE.U32.AND P0, PT, R24, RZ, PT ;  /* 0x000000ff1800720c */ /* 0x001fc80003f05070 */
[----:B------:R-:W-:-:S13]  /*0ab0*/  ISETP.NE.AND.EX P0, PT, R25, RZ, PT, P0 ;  /* 0x000000ff1900720c */ /* 0x000fda0003f05300 */
[----:B-12---:R-:W-:Y:S05]  /*0ac0*/  @!P0 BRA `(.L_x_9) ;  /* 0x0000000000288947 */ /* 0x006fea0003800000 */
[----:B------:R-:W0:Y:S02]  /*0ad0*/  LDC R15, c[0x0][0x634] ;  /* 0x00018d00ff0f7b82 */ /* 0x000e240000000800 */
[----:B0-----:R-:W-:-:S05]  /*0ae0*/  IADD3 R15, P0, R16, R15, RZ ;  /* 0x0000000f100f7210 */ /* 0x001fca0007f1e0ff */
[----:B------:R-:W-:-:S04]  /*0af0*/  IMAD.X R21, RZ, RZ, R17, P0 ;  /* 0x000000ffff157224 */ /* 0x000fc800000e0611 */
[----:B------:R-:W-:-:S04]  /*0b00*/  IMAD.WIDE.U32 R8, R21, R24, RZ ;  /* 0x0000001815087225 */ /* 0x000fc800078e00ff */
[----:B------:R-:W-:-:S04]  /*0b10*/  IMAD.WIDE.U32 R12, P0, R15, R25, R8 ;  /* 0x000000190f0c7225 */ /* 0x000fc80007800008 */
[----:B------:R-:W-:-:S04]  /*0b20*/  IMAD.WIDE.U32 R8, R15, R24, RZ ;  /* 0x000000180f087225 */ /* 0x000fc800078e00ff */
[----:B------:R-:W-:Y:S01]  /*0b30*/  IMAD.X R15, RZ, RZ, RZ, P0 ;  /* 0x000000ffff0f7224 */ /* 0x000fe200000e06ff */
[----:B------:R-:W-:Y:S01]  /*0b40*/  IADD3 RZ, P0, R9, R12, RZ ;  /* 0x0000000c09ff7210 */ /* 0x000fe20007f1e0ff */
[----:B------:R-:W-:-:S04]  /*0b50*/  IMAD.MOV.U32 R14, RZ, RZ, R13 ;  /* 0x000000ffff0e7224 */ /* 0x000fc800078e000d */
[----:B------:R-:W-:-:S08]  /*0b60*/  IMAD.WIDE.U32.X R8, R21, R25, R14, P0 ;  /* 0x0000001915087225 */ /* 0x000fd000000e040e */
.L_x_9:
[----:B------:R-:W0:Y:S01]  /*0b70*/  LDC.64 R28, c[0x0][0x640] ;  /* 0x00019000ff1c7b82 */ /* 0x000e220000000a00 */
[--C-:B------:R-:W-:Y:S01]  /*0b80*/  SHF.R.U64 R30, R8, R0, R9.reuse ;  /* 0x00000000081e7219 */ /* 0x100fe20000001209 */
[----:B------:R-:W-:Y:S01]  /*0b90*/  IMAD R20, R7, R20, R4 ;  /* 0x0000001407147224 */ /* 0x000fe200078e0204 */
[----:B------:R-:W-:Y:S02]  /*0ba0*/  SHF.R.U32.HI R0, RZ, R0, R9 ;  /* 0x00000000ff007219 */ /* 0x000fe40000011609 */
[----:B------:R-:W-:-:S03]  /*0bb0*/  IADD3 R5, P0, RZ, -R30, RZ ;  /* 0x8000001eff057210 */ /* 0x000fc60007f1e0ff */
[----:B------:R-:W1:Y:S02]  /*0bc0*/  LDC R12, c[0x0][0x618] ;  /* 0x00018600ff0c7b82 */ /* 0x000e640000000800 */
[----:B------:R-:W-:-:S04]  /*0bd0*/  IMAD.X R9, RZ, RZ, ~R0, P0 ;  /* 0x000000ffff097224 */ /* 0x000fc800000e0e00 */
[-C--:B------:R-:W-:Y:S02]  /*0be0*/  IMAD R0, R9, R26.reuse, RZ ;  /* 0x0000001a09007224 */ /* 0x080fe400078e02ff */
[----:B------:R-:W2:Y:S01]  /*0bf0*/  LDC R14, c[0x0][0x608] ;  /* 0x00018200ff0e7b82 */ /* 0x000ea20000000800 */
[----:B------:R-:W-:-:S04]  /*0c00*/  IMAD.WIDE.U32 R8, R5, R26, R16 ;  /* 0x0000001a05087225 */ /* 0x000fc800078e0010 */
[----:B------:R-:W-:Y:S02]  /*0c10*/  IMAD R5, R5, R27, R0 ;  /* 0x0000001b05057224 */ /* 0x000fe400078e0200 */
[----:B------:R-:W-:Y:S01]  /*0c20*/  IMAD.MOV.U32 R27, RZ, RZ, 0x1 ;  /* 0x00000001ff1b7424 */ /* 0x000fe200078e00ff */
[----:B------:R-:W3:Y:S01]  /*0c30*/  LDC R24, c[0x0][0x658] ;  /* 0x00019600ff187b82 */ /* 0x000ee20000000800 */
[----:B------:R-:W-:Y:S01]  /*0c40*/  IMAD.IADD R5, R9, 0x1, R5 ;  /* 0x0000000109057824 */ /* 0x000fe200078e0205 */
[----:B0-----:R-:W-:Y:S01]  /*0c50*/  ISETP.NE.U32.AND P0, PT, R28, RZ, PT ;  /* 0x000000ff1c00720c */ /* 0x001fe20003f05070 */
[----:B------:R-:W-:-:S03]  /*0c60*/  IMAD.MOV.U32 R9, RZ, RZ, -0x1 ;  /* 0xffffffffff097424 */ /* 0x000fc600078e00ff */
[----:B------:R-:W-:Y:S02]  /*0c70*/  ISETP.NE.AND.EX P0, PT, R29, RZ, PT, P0 ;  /* 0x000000ff1d00720c */ /* 0x000fe40003f05300 */
[----:B------:R-:W0:Y:S01]  /*0c80*/  LDC R21, c[0x0][0x600] ;  /* 0x00018000ff157b82 */ /* 0x000e220000000800 */
[-CC-:B-1----:R-:W-:Y:S02]  /*0c90*/  SHF.R.U64 R10, R8, R12.reuse, R5.reuse ;  /* 0x0000000c080a7219 */ /* 0x182fe40000001205 */
[----:B------:R-:W-:-:S05]  /*0ca0*/  SHF.R.U32.HI R5, RZ, R12, R5 ;  /* 0x0000000cff057219 */ /* 0x000fca0000011605 */
[----:B------:R-:W1:Y:S01]  /*0cb0*/  LDC R23, c[0x0][0x648] ;  /* 0x00019200ff177b82 */ /* 0x000e620000000800 */
[-CC-:B--2---:R-:W-:Y:S02]  /*0cc0*/  SHF.R.U64 R32, R10, R14.reuse, R5.reuse ;  /* 0x0000000e0a207219 */ /* 0x184fe40000001205 */
[----:B------:R-:W-:-:S05]  /*0cd0*/  SHF.R.U32.HI R5, RZ, R14, R5 ;  /* 0x0000000eff057219 */ /* 0x000fca0000011605 */
[----:B------:R-:W2:Y:S01]  /*0ce0*/  LDC R25, c[0x0][0x638] ;  /* 0x00018e00ff197b82 */ /* 0x000ea20000000800 */
[-CC-:B---3--:R-:W-:Y:S02]  /*0cf0*/  SHF.R.U64 R14, R32, R24.reuse, R5.reuse ;  /* 0x00000018200e7219 */ /* 0x188fe40000001205 */
[-C--:B------:R-:W-:Y:S02]  /*0d00*/  SHF.L.U32 R0, R9, R24.reuse, RZ ;  /* 0x0000001809007219 */ /* 0x080fe400000006ff */
[----:B------:R-:W-:Y:S01]  /*0d10*/  SHF.R.U32.HI R5, RZ, R24, R5 ;  /* 0x00000018ff057219 */ /* 0x000fe20000011605 */
[----:B------:R-:W-:Y:S01]  /*0d20*/  IMAD.MOV.U32 R4, RZ, RZ, R14 ;  /* 0x000000ffff047224 */ /* 0x000fe200078e000e */
[----:B------:R-:W-:Y:S01]  /*0d30*/  LOP3.LUT R7, RZ, R0, RZ, 0x33, !PT ;  /* 0x00000000ff077212 */ /* 0x000fe200078e33ff */
[----:B------:R-:W3:Y:S01]  /*0d40*/  LDC R26, c[0x0][0x610] ;  /* 0x00018400ff1a7b82 */ /* 0x000ee20000000800 */
[----:B------:R-:W-:Y:S05]  /*0d50*/  @!P0 BRA `(.L_x_10) ;  /* 0x0000000000288947 */ /* 0x000fea0003800000 */
[----:B------:R-:W4:Y:S02]  /*0d60*/  LDC R13, c[0x0][0x64c] ;  /* 0x00019300ff0d7b82 */ /* 0x000f240000000800 */
[----:B----4-:R-:W-:-:S05]  /*0d70*/  IADD3 R13, P0, R14, R13, RZ ;  /* 0x0000000d0e0d7210 */ /* 0x010fca0007f1e0ff */
        /* <DEDUP_REMOVED lines=8> */
.L_x_10:
[----:B-1----:R-:W-:Y:S01]  /*0e00*/  SHF.R.U64 R4, R4, R23, R5 ;  /* 0x0000001704047219 */ /* 0x002fe20000001205 */
[----:B0-----:R-:W-:Y:S01]  /*0e10*/  VIADD R5, R21, 0xffffffff ;  /* 0xffffffff15057836 */ /* 0x001fe20000000000 */
[----:B------:R-:W-:Y:S01]  /*0e20*/  SHF.L.U32 R0, R27, R24, RZ ;  /* 0x000000181b007219 */ /* 0x000fe200000006ff */
[----:B------:R-:W-:Y:S01]  /*0e30*/  IMAD.MOV.U32 R23, RZ, RZ, R30 ;  /* 0x000000ffff177224 */ /* 0x000fe200078e001e */
[----:B------:R-:W-:Y:S01]  /*0e40*/  LOP3.LUT R7, R32, R7, RZ, 0xc0, !PT ;  /* 0x0000000720077212 */ /* 0x000fe200078ec0ff */
[----:B------:R-:W-:Y:S01]  /*0e50*/  IMAD.MOV R8, RZ, RZ, -R4 ;  /* 0x000000ffff087224 */ /* 0x000fe200078e0a04 */
[----:B------:R-:W-:Y:S02]  /*0e60*/  SEL R3, R3, R20, !P1 ;  /* 0x0000001403037207 */ /* 0x000fe40004800000 */
[----:B------:R-:W-:Y:S01]  /*0e70*/  LOP3.LUT R5, R10, R5, RZ, 0xc0, !PT ;  /* 0x000000050a057212 */ /* 0x000fe200078ec0ff */
[----:B------:R-:W-:Y:S02]  /*0e80*/  IMAD R4, R0, R4, R7 ;  /* 0x0000000400047224 */ /* 0x000fe400078e0207 */
[----:B--2---:R-:W-:-:S02]  /*0e90*/  IMAD R0, R8, R25, R14 ;  /* 0x0000001908007224 */ /* 0x004fc400078e020e */
[----:B---3--:R-:W-:Y:S02]  /*0ea0*/  IMAD R3, R4, R26, R3 ;  /* 0x0000001a04037224 */ /* 0x008fe400078e0203 */
[----:B------:R-:W-:Y:S02]  /*0eb0*/  IMAD.MOV.U32 R7, RZ, RZ, 0x1 ;  /* 0x00000001ff077424 */ /* 0x000fe400078e00ff */
[----:B------:R-:W-:-:S03]  /*0ec0*/  IMAD R4, R0, R21, R5 ;  /* 0x0000001500047224 */ /* 0x000fc600078e0205 */
[----:B------:R-:W-:Y:S02]  /*0ed0*/  PRMT R0, R7, 0x7610, R0 ;  /* 0x0000761007007816 */ /* 0x000fe40000000000 */
[----:B------:R-:W-:Y:S02]  /*0ee0*/  SEL R103, R4, R3, !P1 ;  /* 0x0000000304677207 */ /* 0x000fe40004800000 */
[----:B------:R-:W-:-:S07]  /*0ef0*/  SEL R113, R3, R4, !P1 ;  /* 0x0000000403717207 */ /* 0x000fce0004800000 */
.L_x_8:
[----:B------:R-:W-:-:S08]  /*0f00*/  NOP ;  /* 0x0000000000007918 */ /* 0x000fd00000000000 */
[----:B------:R-:W0:Y:S02]  /*0f10*/  USETMAXREG.TRY_ALLOC.CTAPOOL UP0, 0xe8 ;  /* 0x000000e8000079c8 */ /* 0x000e240008000600 */
[----:B0-----:R-:W-:-:S13]  /*0f20*/  PLOP3.LUT P0, PT, PT, PT, UP0, 0x80, 0x0 ;  /* 0x000000000000781c */ /* 0x001fda0003f0f008 */
[----:B------:R-:W-:Y:S05]  /*0f30*/  @!P0 BRA `(.L_x_8) ;  /* 0xfffffffc00f08947 */ /* 0x000fea000383ffff */
[----:B------:R-:W-:Y:S01]  /*0f40*/  ULDC.64 UR4, c[0x0][0x598] ;  /* 0x0001660000047ab9 */ /* 0x000fe20000000a00 */
[----:B------:R-:W-:Y:S01]  /*0f50*/  ULDC.64 UR36, c[0x0][0x208] ;  /* 0x0000820000247ab9 */ /* 0x000fe20000000a00 */
[----:B------:R-:W-:-:S04]  /*0f60*/  ISETP.NE.U32.AND P0, PT, RZ, UR4, PT ;  /* 0x00000004ff007c0c */ /* 0x000fc8000bf05070 */
[----:B------:R-:W-:-:S13]  /*0f70*/  ISETP.NE.AND.EX P0, PT, RZ, UR5, PT, P0 ;  /* 0x00000005ff007c0c */ /* 0x000fda000bf05300 */
[----:B------:R-:W-:Y:S05]  /*0f80*/  @!P0 BRA `(.L_x_11) ;  /* 0x00000000001c8947 */ /* 0x000fea0003800000 */
[----:B------:R-:W0:Y:S02]  /*0f90*/  LDC.64 R4, c[0x0][0x598] ;  /* 0x00016600ff047b82 */ /* 0x000e240000000a00 */
[----:B0-----:R-:W2:Y:S02]  /*0fa0*/  LDG.E.64 R4, desc[UR36][R4.64] ;  /* 0x0000002404047981 */ /* 0x001ea4000c1e1b00 */
[----:B--2---:R-:W-:-:S04]  /*0fb0*/  ISETP.NE.U32.AND P0, PT, R4, RZ, PT ;  /* 0x000000ff0400720c */ /* 0x004fc80003f05070 */
[----:B------:R-:W-:-:S13]  /*0fc0*/  ISETP.NE.AND.EX P0, PT, R5, RZ, PT, P0 ;  /* 0x000000ff0500720c */ /* 0x000fda0003f05300 */
[----:B------:R-:W-:Y:S05]  /*0fd0*/  @!P0 BRA `(.L_x_11) ;  /* 0x0000000000088947 */ /* 0x000fea0003800000 */
[----:B------:R0:W5:Y:S01]  /*0fe0*/  LD.E R90, desc[UR36][R4.64] ;  /* 0x00000024045a7980 */ /* 0x000162000c101900 */
[----:B------:R-:W-:Y:S05]  /*0ff0*/  BRA `(.L_x_12) ;  /* 0x0000000000247947 */ /* 0x000fea0003800000 */
.L_x_11:
[----:B------:R-:W-:Y:S02]  /*1000*/  ULDC.64 UR4, c[0x0][0x588] ;  /* 0x0001620000047ab9 */ /* 0x000fe40000000a00 */
[----:B------:R-:W-:-:S04]  /*1010*/  ISETP.NE.U32.AND P0, PT, RZ, UR4, PT ;  /* 0x00000004ff007c0c */ /* 0x000fc8000bf05070 */
[----:B------:R-:W-:-:S13]  /*1020*/  ISETP.NE.AND.EX P0, PT, RZ, UR5, PT, P0 ;  /* 0x00000005ff007c0c */ /* 0x000fda000bf05300 */
[----:B------:R-:W-:Y:S05]  /*1030*/  @!P0 BRA `(.L_x_13) ;  /* 0x00000000000c8947 */ /* 0x000fea0003800000 */
[----:B------:R-:W0:Y:S02]  /*1040*/  LDC.64 R90, c[0x0][0x588] ;  /* 0x00016200ff5a7b82 */ /* 0x000e240000000a00 */
[----:B0-----:R1:W5:Y:S01]  /*1050*/  LDG.E R90, desc[UR36][R90.64] ;  /* 0x000000245a5a7981 */ /* 0x001362000c1e1900 */
[----:B------:R-:W-:Y:S05]  /*1060*/  BRA `(.L_x_12) ;  /* 0x0000000000087947 */ /* 0x000fea0003800000 */
.L_x_13:
[----:B------:R-:W-:Y:S02]  /*1070*/  ULDC UR4, c[0x0][0x580] ;  /* 0x0001600000047ab9 */ /* 0x000fe40000000800 */
[----:B------:R-:W-:-:S07]  /*1080*/  IMAD.U32 R90, RZ, RZ, UR4 ;  /* 0x00000004ff5a7e24 */ /* 0x000fce000f8e00ff */
.L_x_12:
[----:B------:R-:W-:Y:S02]  /*1090*/  ULDC.64 UR4, c[0x0][0x5a0] ;  /* 0x0001680000047ab9 */ /* 0x000fe40000000a00 */
[----:B------:R-:W-:-:S04]  /*10a0*/  ISETP.NE.U32.AND P0, PT, RZ, UR4, PT ;  /* 0x00000004ff007c0c */ /* 0x000fc8000bf05070 */
[----:B------:R-:W-:-:S13]  /*10b0*/  ISETP.NE.AND.EX P0, PT, RZ, UR5, PT, P0 ;  /* 0x00000005ff007c0c */ /* 0x000fda000bf05300 */
[----:B------:R-:W-:Y:S05]  /*10c0*/  @!P0 BRA `(.L_x_14) ;  /* 0x00000000001c8947 */ /* 0x000fea0003800000 */
[----:B0-----:R-:W0:Y:S02]  /*10d0*/  LDC.64 R4, c[0x0][0x5a0] ;  /* 0x00016800ff047b82 */ /* 0x001e240000000a00 */
[----:B0-----:R-:W2:Y:S02]  /*10e0*/  LDG.E.64 R4, desc[UR36][R4.64] ;  /* 0x0000002404047981 */ /* 0x001ea4000c1e1b00 */
[----:B--2---:R-:W-:-:S04]  /*10f0*/  ISETP.NE.U32.AND P0, PT, R4, RZ, PT ;  /* 0x000000ff0400720c */ /* 0x004fc80003f05070 */
[----:B------:R-:W-:-:S13]  /*1100*/  ISETP.NE.AND.EX P0, PT, R5, RZ, PT, P0 ;  /* 0x000000ff0500720c */ /* 0x000fda0003f05300 */
[----:B------:R-:W-:Y:S05]  /*1110*/  @!P0 BRA `(.L_x_14) ;  /* 0x0000000000088947 */ /* 0x000fea0003800000 */
[----:B-1----:R0:W5:Y:S01]  /*1120*/  LD.E R91, desc[UR36][R4.64] ;  /* 0x00000024045b7980 */ /* 0x002162000c101900 */
[----:B------:R-:W-:Y:S05]  /*1130*/  BRA `(.L_x_15) ;  /* 0x0000000000247947 */ /* 0x000fea0003800000 */
.L_x_14:
[----:B------:R-:W-:Y:S02]  /*1140*/  ULDC.64 UR4, c[0x0][0x590] ;  /* 0x0001640000047ab9 */ /* 0x000fe40000000a00 */
[----:B------:R-:W-:-:S04]  /*1150*/  ISETP.NE.U32.AND P0, PT, RZ, UR4, PT ;  /* 0x00000004ff007c0c */ /* 0x000fc8000bf05070 */
[----:B------:R-:W-:-:S13]  /*1160*/  ISETP.NE.AND.EX P0, PT, RZ, UR5, PT, P0 ;  /* 0x00000005ff007c0c */ /* 0x000fda000bf05300 */
[----:B------:R-:W-:Y:S05]  /*1170*/  @!P0 BRA `(.L_x_16) ;  /* 0x00000000000c8947 */ /* 0x000fea0003800000 */
[----:B0-----:R-:W1:Y:S02]  /*1180*/  LDC.64 R4, c[0x0][0x590] ;  /* 0x00016400ff047b82 */ /* 0x001e640000000a00 */
[----:B-1----:R1:W5:Y:S01]  /*1190*/  LDG.E R91, desc[UR36][R4.64] ;  /* 0x00000024045b7981 */ /* 0x002362000c1e1900 */
[----:B------:R-:W-:Y:S05]  /*11a0*/  BRA `(.L_x_15) ;  /* 0x0000000000087947 */ /* 0x000fea0003800000 */
.L_x_16:
[----:B------:R-:W-:Y:S02]  /*11b0*/  ULDC UR4, c[0x0][0x584] ;  /* 0x0001610000047ab9 */ /* 0x000fe40000000800 */
[----:B-1----:R-:W-:-:S07]  /*11c0*/  IMAD.U32 R91, RZ, RZ, UR4 ;  /* 0x00000004ff5b7e24 */ /* 0x002fce000f8e00ff */
.L_x_15:
[----:B------:R-:W-:-:S13]  /*11d0*/  LOP3.LUT P0, RZ, R0, 0xff, RZ, 0xc0, !PT ;  /* 0x000000ff00ff7812 */ /* 0x000fda000780c0ff */
[----:B------:R-:W-:Y:S05]  /*11e0*/  @!P0 EXIT ;  /* 0x000000000000894d */ /* 0x000fea0003800000 */
[----:B------:R-:W2:Y:S01]  /*11f0*/  LDC R96, c[0x0][0x658] ;  /* 0x00019600ff607b82 */ /* 0x000ea20000000800 */
[----:B------:R-:W-:Y:S01]  /*1200*/  ULDC.64 UR6, c[0x0][0x288] ;  /* 0x0000a20000067ab9 */ /* 0x000fe20000000a00 */
[----:B------:R-:W-:Y:S01]  /*1210*/  LOP3.LUT R6, R6, 0x1, RZ, 0xc0, !PT ;  /* 0x0000000106067812 */ /* 0x000fe200078ec0ff */
[----:B------:R-:W-:Y:S01]  /*1220*/  UIADD3 UR4, UR7, 0x3f, URZ ;  /* 0x0000003f07047890 */ /* 0x000fe2000fffe03f */
[----:B------:R-:W-:Y:S01]  /*1230*/  SHF.R.U32.HI R0, RZ, 0x2, R98 ;  /* 0x00000002ff007819 */ /* 0x000fe20000011662 */
[----:B01----:R-:W-:Y:S01]  /*1240*/  IMAD.MOV.U32 R5, RZ, RZ, -0x1 ;  /* 0xffffffffff057424 */ /* 0x003fe200078e00ff */
[----:B------:R-:W-:Y:S01]  /*1250*/  SHF.R.U32.HI R11, RZ, 0x1, R11 ;  /* 0x00000001ff0b7819 */ /* 0x000fe2000001160b */
[----:B------:R-:W-:Y:S01]  /*1260*/  USHF.R.S32.HI UR5, URZ, 0x1f, UR4 ;  /* 0x0000001f3f057899 */ /* 0x000fe20008011404 */
[----:B------:R-:W0:Y:S01]  /*1270*/  LDC.64 R92, c[0x0][0x5c8] ;  /* 0x00017200ff5c7b82 */ /* 0x000e220000000a00 */
[----:B------:R-:W-:Y:S01]  /*1280*/  IMAD.SHL.U32 R3, R6, 0x40, RZ ;  /* 0x0000004006037824 */ /* 0x000fe200078e00ff */
[----:B------:R-:W-:Y:S01]  /*1290*/  LOP3.LUT R0, R0, 0x7, RZ, 0xc0, !PT ;  /* 0x0000000700007812 */ /* 0x000fe200078ec0ff */
[----:B------:R-:W-:Y:S01]  /*12a0*/  ULEA.HI UR5, UR5, UR4, URZ, 0x6 ;  /* 0x0000000405057291 */ /* 0x000fe2000f8f303f */
[----:B------:R-:W-:Y:S01]  /*12b0*/  LOP3.LUT R11, R11, 0x30, RZ, 0xc0, !PT ;  /* 0x000000300b0b7812 */ /* 0x000fe200078ec0ff */
[----:B------:R-:W-:Y:S01]  /*12c0*/  IMAD.MOV.U32 R7, RZ, RZ, 0x1 ;  /* 0x00000001ff077424 */ /* 0x000fe200078e00ff */
[--C-:B------:R-:W-:Y:S01]  /*12d0*/  LOP3.LUT R88, R3, 0x40, R0.reuse, 0xe2, !PT ;  /* 0x0000004003587812 */ /* 0x100fe200078ee200 */
[----:B------:R-:W-:Y:S01]  /*12e0*/  USHF.R.S32.HI UR43, URZ, 0x6, UR5 ;  /* 0x000000063f2b7899 */ /* 0x000fe20008011405 */
[----:B------:R-:W1:Y:S01]  /*12f0*/  LDC R100, c[0x0][0x600] ;  /* 0x00018000ff647b82 */ /* 0x000e620000000800 */
[-C--:B------:R-:W-:Y:S01]  /*1300*/  IADD3 R3, RZ, -R11.reuse, -R0 ;  /* 0x8000000bff037210 */ /* 0x080fe20007ffe800 */
[----:B------:R-:W-:Y:S01]  /*1310*/  IMAD.U32 R4, RZ, RZ, UR6 ;  /* 0x00000006ff047e24 */ /* 0x000fe2000f8e00ff */
[C---:B------:R-:W-:Y:S01]  /*1320*/  LOP3.LUT R97, R98.reuse, 0x3, RZ, 0xc0, !PT ;  /* 0x0000000362617812 */ /* 0x040fe200078ec0ff */
[----:B------:R-:W-:Y:S01]  /*1330*/  UISETP.LT.AND UP0, UPT, UR43, 0x1, UPT ;  /* 0x000000012b00788c */ /* 0x000fe2000bf01270 */
[----:B------:R-:W-:Y:S01]  /*1340*/  LOP3.LUT R99, R98, 0x80, RZ, 0xc0, !PT ;  /* 0x0000008062637812 */ /* 0x000fe200078ec0ff */
[----:B------:R-:W-:Y:S01]  /*1350*/  IMAD R3, R6, -0x40, R3 ;  /* 0xffffffc006037824 */ /* 0x000fe200078e0203 */
[----:B------:R-:W-:Y:S01]  /*1360*/  ULDC UR4, c[0x0][0x284] ;  /* 0x0000a10000047ab9 */ /* 0x000fe20000000800 */
[-C--:B--2---:R-:W-:Y:S01]  /*1370*/  SHF.L.U32 R5, R5, R96.reuse, RZ ;  /* 0x0000006005057219 */ /* 0x084fe200000006ff */
[----:B------:R-:W-:Y:S01]  /*1380*/  USEL UR44, UR43, 0x1, UP0 ;  /* 0x000000012b2c7887 */ /* 0x000fe20008000000 */
[----:B------:R-:W-:Y:S01]  /*1390*/  IMAD R97, R97, -0x2, R4 ;  /* 0xfffffffe61617824 */ /* 0x000fe200078e0204 */
[----:B------:R-:W-:Y:S01]  /*13a0*/  LOP3.LUT R88, R88, R11, RZ, 0xfc, !PT ;  /* 0x0000000b58587212 */ /* 0x000fe200078efcff */
[----:B------:R-:W-:Y:S01]  /*13b0*/  IMAD.SHL.U32 R98, R98, 0x2, RZ ;  /* 0x0000000262627824 */ /* 0x000fe200078e00ff */
[----:B------:R-:W-:Y:S01]  /*13c0*/  SHF.L.U32 R96, R7, R96, RZ ;  /* 0x0000006007607219 */ /* 0x000fe200000006ff */
[----:B------:R-:W-:Y:S01]  /*13d0*/  VIADD R102, R3, UR4 ;  /* 0x0000000403667c36 */ /* 0x000fe20008000000 */
[----:B------:R-:W-:Y:S01]  /*13e0*/  LOP3.LUT R118, R18, 0x1, RZ, 0xfc, !PT ;  /* 0x0000000112767812 */ /* 0x000fe200078efcff */
[----:B------:R-:W-:Y:S01]  /*13f0*/  IMAD.MOV.U32 R89, RZ, RZ, RZ ;  /* 0x000000ffff597224 */ /* 0x000fe200078e00ff */
[C-C-:B0-----:R-:W-:Y:S01]  /*1400*/  SHF.L.U64.HI R94, R92.reuse, 0x7, R93.reuse ;  /* 0x000000075c5e7819 */ /* 0x141fe2000001025d */
[----:B------:R-:W-:Y:S01]  /*1410*/  UIADD3 UR44, UR43, -UR44, URZ ;  /* 0x8000002c2b2c7290 */ /* 0x000fe2000fffe03f */
[C---:B------:R-:W-:Y:S01]  /*1420*/  SHF.L.U64.HI R95, R92.reuse, 0x3, R93 ;  /* 0x000000035c5f7819 */ /* 0x040fe2000001025d */
[C---:B------:R-:W-:Y:S01]  /*1430*/  IMAD.SHL.U32 R93, R92.reuse, 0x80, RZ ;  /* 0x000000805c5d7824 */ /* 0x040fe200078e00ff */
[----:B------:R-:W-:Y:S01]  /*1440*/  SHF.R.U32.HI R99, RZ, 0x7, R99 ;  /* 0x00000007ff637819 */ /* 0x000fe20000011663 */
[----:B------:R-:W-:Y:S01]  /*1450*/  IMAD.SHL.U32 R92, R92, 0x8, RZ ;  /* 0x000000085c5c7824 */ /* 0x000fe200078e00ff */
[----:B------:R-:W-:Y:S01]  /*1460*/  LOP3.LUT R101, RZ, R5, RZ, 0x33, !PT ;  /* 0x00000005ff657212 */ /* 0x000fe200078e33ff */
[----:B-1----:R-:W-:Y:S01]  /*1470*/  VIADD R100, R100, 0xffffffff ;  /* 0xffffffff64647836 */ /* 0x002fe20000000000 */
[----:B------:R-:W-:Y:S01]  /*1480*/  UMOV UR40, URZ ;  /* 0x0000003f00287c82 */ /* 0x000fe20008000000 */
[----:B------:R-:W-:-:S05]  /*1490*/  UMOV UR42, URZ ;  /* 0x0000003f002a7c82 */ /* 0x000fca0008000000 */
.L_x_160:
[----:B0-----:R-:W0:Y:S01]  /*14a0*/  SHFL.IDX PT, R0, R99, RZ, 0x1f ;  /* 0x00001fff63007589 */ /* 0x001e2200000e0000 */
[----:B-1----:R-:W1:Y:S01]  /*14b0*/  S2UR UR7, SR_CgaCtaId ;  /* 0x00000000000779c3 */ /* 0x002e620000008800 */
[----:B------:R-:W-:Y:S01]  /*14c0*/  UMOV UR6, 0x400 ;  /* 0x0000040000067882 */ /* 0x000fe20000000000 */
[----:B0-----:R-:W-:Y:S01]  /*14d0*/  R2UR UR4, R0 ;  /* 0x00000000000472ca */ /* 0x001fe200000e0000 */
[----:B-1----:R-:W-:-:S12]  /*14e0*/  ULEA UR6, UR7, UR6, 0x18 ;  /* 0x0000000607067291 */ /* 0x002fd8000f8ec03f */
[----:B------:R-:W-:-:S04]  /*14f0*/  ULEA.HI UR5, UR4, UR4, URZ, 0x1 ;  /* 0x0000000404057291 */ /* 0x000fc8000f8f083f */
[----:B------:R-:W-:-:S04]  /*1500*/  ULOP3.LUT UR5, UR5, 0x7fffe, URZ, 0xc0, !UPT ;  /* 0x0007fffe05057892 */ /* 0x000fc8000f8ec03f */
[----:B------:R-:W-:-:S03]  /*1510*/  UIADD3 UR5, UR4, -UR5, URZ ;  /* 0x8000000504057290 */ /* 0x000fc6000fffe03f */
[----:B------:R-:W-:Y:S01]  /*1520*/  ULDC UR4, c[0x0][0x28c] ;  /* 0x0000a30000047ab9 */ /* 0x000fe20000000800 */
[----:B------:R-:W-:Y:S01]  /*1530*/  ULEA UR5, UR5, UR6, 0xd ;  /* 0x0000000605057291 */ /* 0x000fe2000f8e683f */
[----:B------:R-:W-:-:S03]  /*1540*/  ISETP.LT.AND P0, PT, RZ, UR4, PT ;  /* 0x00000004ff007c0c */ /* 0x000fc6000bf01270 */
[----:B------:R-:W-:-:S04]  /*1550*/  UIADD3 UR5, UR5, 0x100, URZ ;  /* 0x0000010005057890 */ /* 0x000fc8000fffe03f */
[----:B------:R-:W-:-:S04]  /*1560*/  USHF.R.U32.HI UR5, URZ, 0x4, UR5 ;  /* 0x000000043f057899 */ /* 0x000fc80008011605 */
[----:B------:R-:W-:-:S04]  /*1570*/  ULOP3.LUT UR5, UR5, 0x3fff, URZ, 0xc0, !UPT ;  /* 0x00003fff05057892 */ /* 0x000fc8000f8ec03f */
[----:B------:R-:W-:Y:S01]  /*1580*/  ULOP3.LUT UR45, UR5, 0x10000, URZ, 0xfc, !UPT ;  /* 0x00010000052d7892 */ /* 0x000fe2000f8efc3f */
[----:B--234-:R-:W-:Y:S11]  /*1590*/  @P0 BRA `(.L_x_17) ;  /* 0x0000000000400947 */ /* 0x01cff60003800000 */
[----:B------:R-:W-:Y:S01]  /*15a0*/  MOV R0, 0x0 ;  /* 0x0000000000007802 */ /* 0x000fe20000000f00 */
[----:B------:R-:W-:Y:S01]  /*15b0*/  ULDC.64 UR4, c[0x4][0x68] ;  /* 0x01001a0000047ab9 */ /* 0x000fe20000000a00 */
[----:B------:R-:W-:Y:S01]  /*15c0*/  ULDC.64 UR6, c[0x4][0x8] ;  /* 0x0100020000067ab9 */ /* 0x000fe20000000a00 */
[----:B------:R-:W-:Y:S01]  /*15d0*/  IMAD.U32 R4, RZ, RZ, UR4 ;  /* 0x00000004ff047e24 */ /* 0x000fe2000f8e00ff */
[----:B------:R0:W1:Y:S01]  /*15e0*/  LDC.64 R14, c[0x4][R0] ;  /* 0x01000000000e7b82 */ /* 0x0000620000000a00 */
[----:B------:R-:W-:Y:S01]  /*15f0*/  IMAD.U32 R5, RZ, RZ, UR5 ;  /* 0x00000005ff057e24 */ /* 0x000fe2000f8e00ff */
[----:B------:R-:W-:Y:S01]  /*1600*/  ULDC.64 UR4, c[0x4][0x70] ;  /* 0x01001c0000047ab9 */ /* 0x000fe20000000a00 */
[----:B------:R-:W-:Y:S02]  /*1610*/  IMAD.U32 R10, RZ, RZ, UR6 ;  /* 0x00000006ff0a7e24 */ /* 0x000fe4000f8e00ff */
[----:B------:R-:W-:Y:S02]  /*1620*/  IMAD.U32 R6, RZ, RZ, UR4 ;  /* 0x00000004ff067e24 */ /* 0x000fe4000f8e00ff */
[----:B------:R-:W-:-:S02]  /*1630*/  IMAD.U32 R7, RZ, RZ, UR5 ;  /* 0x00000005ff077e24 */ /* 0x000fc4000f8e00ff */
[----:B------:R-:W-:Y:S02]  /*1640*/  IMAD.U32 R11, RZ, RZ, UR7 ;  /* 0x00000007ff0b7e24 */ /* 0x000fe4000f8e00ff */
[----:B------:R-:W-:Y:S02]  /*1650*/  IMAD.MOV.U32 R8, RZ, RZ, 0x1e1 ;  /* 0x000001e1ff087424 */ /* 0x000fe400078e00ff */
[----:B------:R-:W-:Y:S02]  /*1660*/  IMAD.MOV.U32 R12, RZ, RZ, 0x1 ;  /* 0x00000001ff0c7424 */ /* 0x000fe400078e00ff */
[----:B0-----:R-:W-:-:S07]  /*1670*/  IMAD.MOV.U32 R13, RZ, RZ, RZ ;  /* 0x000000ffff0d7224 */ /* 0x001fce00078e00ff */
[----:B------:R-:W-:-:S07]  /*1680*/  LEPC R20, `(.L_x_17) ;  /* 0x000000001014794e */ /* 0x000fce0000000000 */
[----:B-1---5:R-:W-:Y:S05]  /*1690*/  CALL.ABS.NOINC R14 ;  /* 0x000000000e007343 */ /* 0x022fea0003c00000 */
.L_x_17:
[----:B------:R-:W-:-:S13]  /*16a0*/  ISETP.NE.AND P0, PT, R118, 0x3, PT ;  /* 0x000000037600780c */ /* 0x000fda0003f05270 */
[----:B------:R-:W-:Y:S05]  /*16b0*/  @!P0 BRA `(.L_x_18) ;  /* 0x0000000000048947 */ /* 0x000fea0003800000 */
[----:B------:R-:W-:Y:S01]  /*16c0*/  BPT.TRAP 0x1 ;  /* 0x000000040000795c */ /* 0x000fe20000300000 */
.L_x_18:
[----:B------:R-:W0:Y:S01]  /*16d0*/  S2UR UR5, SR_CgaCtaId ;  /* 0x00000000000579c3 */ /* 0x000e220000008800 */
[----:B------:R-:W-:Y:S01]  /*16e0*/  UMOV UR4, 0x400 ;  /* 0x0000040000047882 */ /* 0x000fe20000000000 */
[----:B------:R-:W-:Y:S02]  /*16f0*/  IMAD.U32 R0, RZ, RZ, UR40 ;  /* 0x00000028ff007e24 */ /* 0x000fe4000f8e00ff */
[----:B------:R-:W-:-:S03]  /*1700*/  IMAD.U32 R3, RZ, RZ, UR42 ;  /* 0x0000002aff037e24 */ /* 0x000fc6000f8e00ff */
[----:B------:R-:W-:Y:S01]  /*1710*/  SHF.L.U32 R0, R0, 0x1f, RZ ;  /* 0x0000001f00007819 */ /* 0x000fe200000006ff */
[----:B0-----:R-:W-:-:S06]  /*1720*/  ULEA UR4, UR5, UR4, 0x18 ;  /* 0x0000000405047291 */ /* 0x001fcc000f8ec03f */
[----:B------:R-:W-:-:S04]  /*1730*/  IMAD.U32 R6, RZ, RZ, UR4 ;  /* 0x00000004ff067e24 */ /* 0x000fc8000f8e00ff */
[----:B------:R-:W-:-:S04]  /*1740*/  IMAD R3, R3, 0x8, R6 ;  /* 0x0000000803037824 */ /* 0x000fc800078e0206 */
[----:B------:R0:W1:Y:S01]  /*1750*/  SYNCS.PHASECHK.TRANS64.TRYWAIT P1, [R3+URZ], R0 ;  /* 0x00000000030075a7 */ /* 0x000062000802017f */
[----:B------:R-:W-:Y:S05]  /*1760*/  @!P0 BRA `(.L_x_19) ;  /* 0x0000000000048947 */ /* 0x000fea0003800000 */
[----:B------:R-:W-:Y:S01]  /*1770*/  BPT.TRAP 0x1 ;  /* 0x000000040000795c */ /* 0x000fe20000300000 */
.L_x_19:
[----:B------:R-:W-:-:S05]  /*1780*/  IMAD.U32 R4, RZ, RZ, UR44 ;  /* 0x0000002cff047e24 */ /* 0x000fca000f8e00ff */
[----:B------:R-:W-:Y:S01]  /*1790*/  ISETP.GE.AND P2, PT, R4, 0x1, PT ;  /* 0x000000010400780c */ /* 0x000fe20003f46270 */
[----:B-1----:R-:W-:-:S12]  /*17a0*/  @P1 BRA `(.L_x_20) ;  /* 0x0000000000081947 */ /* 0x002fd80003800000 */
[----:B------:R-:W1:Y:S02]  /*17b0*/  SYNCS.PHASECHK.TRANS64.TRYWAIT P1, [R3+URZ], R0 ;  /* 0x00000000030075a7 */ /* 0x000e64000802017f */
[----:B-1----:R-:W-:Y:S05]  /*17c0*/  @!P1 BRA `(.L_x_21) ;  /* 0x0000007800189947 */ /* 0x002fea0003800000 */
.L_x_20:
[----:B------:R-:W-:Y:S05]  /*17d0*/  WARPSYNC.ALL ;  /* 0x0000000000007948 */ /* 0x000fea0003800000 */
[----:B------:R-:W-:Y:S01]  /*17e0*/  R2UR UR4, R6 ;  /* 0x00000000060472ca */ /* 0x000fe200000e0000 */
[----:B------:R-:W-:Y:S01]  /*17f0*/  ULEA UR8, UR42, UR45, 0xc ;  /* 0x0000002d2a087291 */ /* 0x000fe2000f8e603f */
[----:B------:R-:W-:Y:S01]  /*1800*/  WARPGROUP.ARRIVE ;  /* 0x00000000000079c5 */ /* 0x000fe20000000000 */
[----:B------:R-:W-:Y:S01]  /*1810*/  UMOV UR9, 0x40000040 ;  /* 0x4000004000097882 */ /* 0x000fe20000000000 */
[----:B------:R-:W-:Y:S01]  /*1820*/  UMOV UR11, 0x40000040 ;  /* 0x40000040000b7882 */ /* 0x000fe20000000000 */
[----:B------:R-:W-:Y:S01]  /*1830*/  UIADD3 UR12, UR8, 0x400, URZ ;  /* 0x00000400080c7890 */ /* 0x000fe2000fffe03f */
[----:B------:R-:W-:Y:S01]  /*1840*/  UMOV UR15, UR11 ;  /* 0x0000000b000f7c82 */ /* 0x000fe20008000000 */
[----:B------:R-:W-:Y:S01]  /*1850*/  UMOV UR13, 0x40000040 ;  /* 0x40000040000d7882 */ /* 0x000fe20000000000 */
[----:B------:R-:W-:-:S05]  /*1860*/  UIADD3 UR5, UR8, 0x402, URZ ;  /* 0x0000040208057890 */ /* 0x000fca000fffe03f */
[----:B------:R-:W-:-:S04]  /*1870*/  UIADD3 UR4, UR4, 0x20100, URZ ;  /* 0x0002010004047890 */ /* 0x000fc8000fffe03f */
[----:B------:R-:W-:-:S04]  /*1880*/  USHF.R.U32.HI UR4, URZ, 0x4, UR4 ;  /* 0x000000043f047899 */ /* 0x000fc80008011604 */
[----:B------:R-:W-:-:S04]  /*1890*/  ULOP3.LUT UR4, UR4, 0x3fff, URZ, 0xc0, !UPT ;  /* 0x00003fff04047892 */ /* 0x000fc8000f8ec03f */
[----:B------:R-:W-:-:S04]  /*18a0*/  ULOP3.LUT UR4, UR4, 0x10000, URZ, 0xfc, !UPT ;  /* 0x0001000004047892 */ /* 0x000fc8000f8efc3f */
[----:B------:R-:W-:-:S07]  /*18b0*/  ULEA UR6, UR42, UR4, 0xa ;  /* 0x000000042a067291 */ /* 0x000fce000f8e503f */
[----:B------:R-:W-:Y:S02]  /*18c0*/  UMOV UR10, UR6 ;  /* 0x00000006000a7c82 */ /* 0x000fe40008000000 */
[----:B------:R-:W-:Y:S01]  /*18d0*/  HGMMA.64x64x8.F32.TF32 R56, gdesc[UR8], RZ, !UPT, gsb0 ;  /* 0x04e00000083879f0 */ /* 0x000fe2000c0028ff */
[----:B------:R-:W-:Y:S01]  /*18e0*/  UMOV UR14, UR10 ;  /* 0x0000000a000e7c82 */ /* 0x000fe20008000000 */
[----:B------:R-:W-:Y:S01]  /*18f0*/  UIADD3 UR10, UR6, 0x206, URZ ;  /* 0x00000206060a7890 */ /* 0x000fe2000fffe03f */
[----:B------:R-:W-:Y:S01]  /*1900*/  UMOV UR9, 0x40000040 ;  /* 0x4000004000097882 */ /* 0x000fe20000000000 */
[----:B------:R-:W-:Y:S01]  /*1910*/  UMOV UR11, 0x40000040 ;  /* 0x40000040000b7882 */ /* 0x000fe20000000000 */
[----:B------:R-:W-:Y:S02]  /*1920*/  WARPGROUP.DEPBAR.LE gsb0, 0x0 ;  /* 0x00008000000079c5 */ /* 0x000fe40000010000 */
[----:B------:R-:W-:-:S06]  /*1930*/  WARPGROUP.ARRIVE ;  /* 0x00000000000079c5 */ /* 0x000fcc0000000000 */
[----:B------:R-:W-:Y:S01]  /*1940*/  HGMMA.64x64x8.F32.TF32 R24, gdesc[UR12], RZ, !UPT, gsb0 ;  /* 0x04e000000c1879f0 */ /* 0x000fe2000c0028ff */
[----:B------:R-:W-:Y:S02]  /*1950*/  UIADD3 UR12, UR8, 0x2, URZ ;  /* 0x00000002080c7890 */ /* 0x000fe4000fffe03f */
[----:B------:R-:W-:Y:S01]  /*1960*/  UIADD3 UR14, UR6, 0x2, URZ ;  /* 0x00000002060e7890 */ /* 0x000fe2000fffe03f */
[----:B------:R-:W-:Y:S01]  /*1970*/  UMOV UR13, 0x40000040 ;  /* 0x40000040000d7882 */ /* 0x000fe20000000000 */
[----:B------:R-:W-:Y:S01]  /*1980*/  UMOV UR15, 0x40000040 ;  /* 0x40000040000f7882 */ /* 0x000fe20000000000 */
[----:B------:R-:W-:Y:S02]  /*1990*/  WARPGROUP.DEPBAR.LE gsb0, 0x0 ;  /* 0x00008000000079c5 */ /* 0x000fe40000010000 */
[----:B------:R-:W-:-:S06]  /*19a0*/  WARPGROUP.ARRIVE ;  /* 0x00000000000079c5 */ /* 0x000fcc0000000000 */
[----:B------:R-:W-:Y:S01]  /*19b0*/  HGMMA.64x64x8.F32.TF32 R56, gdesc[UR12], R56, gsb0 ;  /* 0x04e000000c3879f0 */ /* 0x000fe20008002838 */
[----:B------:R-:W-:Y:S01]  /*19c0*/  UMOV UR12, UR5 ;  /* 0x00000005000c7c82 */ /* 0x000fe20008000000 */
[----:B------:R-:W-:Y:S01]  /*19d0*/  UMOV UR13, 0x40000040 ;  /* 0x40000040000d7882 */ /* 0x000fe20000000000 */
[----:B------:R-:W-:Y:S01]  /*19e0*/  UIADD3 UR5, UR8, 0x404, URZ ;  /* 0x0000040408057890 */ /* 0x000fe2000fffe03f */
[----:B------:R-:W-:Y:S02]  /*19f0*/  WARPGROUP.DEPBAR.LE gsb0, 0x0 ;  /* 0x00008000000079c5 */ /* 0x000fe40000010000 */
[----:B------:R-:W-:-:S06]  /*1a00*/  WARPGROUP.ARRIVE ;  /* 0x00000000000079c5 */ /* 0x000fcc0000000000 */
[----:B------:R-:W-:Y:S01]  /*1a10*/  HGMMA.64x64x8.F32.TF32 R24, gdesc[UR12], R24, gsb0 ;  /* 0x04e000000c1879f0 */ /* 0x000fe20008002818 */
        /* <DEDUP_REMOVED lines=56> */
[----:B------:R-:W-:Y:S01]  /*1da0*/  UIADD3 UR6, UR8, 0xc06, URZ ;  /* 0x00000c0608067890 */ /* 0x000fe2000fffe03f */
[----:B------:R-:W-:Y:S02]  /*1db0*/  WARPGROUP.DEPBAR.LE gsb0, 0x0 ;  /* 0x00008000000079c5 */ /* 0x000fe40000010000 */
[----:B------:R-:W-:-:S06]  /*1dc0*/  WARPGROUP.ARRIVE ;  /* 0x00000000000079c5 */ /* 0x000fcc0000000000 */
[----:B------:R-:W-:Y:S01]  /*1dd0*/  HGMMA.64x64x8.F32.TF32 R56, gdesc[UR12], R56, gsb0 ;  /* 0x04e000000c3879f0 */ /* 0x000fe20008002838 */
[----:B------:R-:W-:Y:S01]  /*1de0*/  UMOV UR12, UR5 ;  /* 0x00000005000c7c82 */ /* 0x000fe20008000000 */
[----:B------:R-:W-:Y:S01]  /*1df0*/  UMOV UR13, 0x40000040 ;  /* 0x40000040000d7882 */ /* 0x000fe20000000000 */
[----:B------:R-:W-:-:S07]  /*1e00*/  UIADD3 UR5, UR8, 0x806, URZ ;  /* 0x0000080608057890 */ /* 0x000fce000fffe03f */
[----:B------:R-:W-:Y:S01]  /*1e10*/  UMOV UR8, UR5 ;  /* 0x0000000500087c82 */ /* 0x000fe20008000000 */
[----:B------:R-:W-:Y:S02]  /*1e20*/  WARPGROUP.DEPBAR.LE gsb0, 0x0 ;  /* 0x00008000000079c5 */ /* 0x000fe40000010000 */
[----:B------:R-:W-:-:S06]  /*1e30*/  WARPGROUP.ARRIVE ;  /* 0x00000000000079c5 */ /* 0x000fcc0000000000 */
[----:B------:R-:W-:Y:S03]  /*1e40*/  HGMMA.64x64x8.F32.TF32 R24, gdesc[UR12], R24, gsb0 ;  /* 0x04e000000c1879f0 */ /* 0x000fe60008002818 */
[----:B------:R-:W-:Y:S02]  /*1e50*/  WARPGROUP.DEPBAR.LE gsb0, 0x0 ;  /* 0x00008000000079c5 */ /* 0x000fe40000010000 */
[----:B------:R-:W-:-:S06]  /*1e60*/  WARPGROUP.ARRIVE ;  /* 0x00000000000079c5 */ /* 0x000fcc0000000000 */
[----:B------:R-:W-:Y:S01]  /*1e70*/  HGMMA.64x64x8.F32.TF32 R56, gdesc[UR8], R56, gsb0 ;  /* 0x04e00000083879f0 */ /* 0x000fe20008002838 */
[----:B------:R-:W-:Y:S01]  /*1e80*/  UMOV UR8, UR6 ;  /* 0x0000000600087c82 */ /* 0x000fe20008000000 */
[----:B------:R-:W-:Y:S01]  /*1e90*/  UMOV UR9, 0x40000040 ;  /* 0x4000004000097882 */ /* 0x000fe20000000000 */
[----:B------:R-:W-:Y:S02]  /*1ea0*/  WARPGROUP.DEPBAR.LE gsb0, 0x0 ;  /* 0x00008000000079c5 */ /* 0x000fe40000010000 */
[----:B------:R-:W-:-:S06]  /*1eb0*/  WARPGROUP.ARRIVE ;  /* 0x00000000000079c5 */ /* 0x000fcc0000000000 */
[----:B------:R-:W-:Y:S03]  /*1ec0*/  HGMMA.64x64x8.F32.TF32 R24, gdesc[UR8], R24, gsb0 ;  /* 0x04e00000081879f0 */ /* 0x000fe60008002818 */
[----:B------:R-:W-:Y:S02]  /*1ed0*/  WARPGROUP.DEPBAR.LE gsb0, 0x0 ;  /* 0x00008000000079c5 */ /* 0x000fe40000010000 */
[----:B------:R-:W-:Y:S05]  /*1ee0*/  @!P2 BRA `(.L_x_22) ;  /* 0x000000080058a947 */ /* 0x000fea0003800000 */
[----:B------:R-:W-:Y:S01]  /*1ef0*/  UIADD3 UR5, UR42, 0x1, URZ ;  /* 0x000000012a057890 */ /* 0x000fe2000fffe03f */
[----:B01----:R-:W-:Y:S02]  /*1f00*/  IMAD.U32 R0, RZ, RZ, UR44 ;  /* 0x0000002cff007e24 */ /* 0x003fe4000f8e00ff */
[----:B------:R-:W-:Y:S01]  /*1f10*/  IMAD.U32 R3, RZ, RZ, UR42 ;  /* 0x0000002aff037e24 */ /* 0x000fe2000f8e00ff */
[----:B------:R-:W-:-:S04]  /*1f20*/  UISETP.NE.AND UP0, UPT, UR5, 0x2, UPT ;  /* 0x000000020500788c */ /* 0x000fc8000bf05270 */
[----:B------:R-:W-:Y:S02]  /*1f30*/  USEL UR6, URZ, 0x1, UP0 ;  /* 0x000000013f067887 */ /* 0x000fe40008000000 */
[----:B------:R-:W-:Y:S02]  /*1f40*/  USEL UR5, UR5, URZ, UP0 ;  /* 0x0000003f05057287 */ /* 0x000fe40008000000 */
[----:B------:R-:W-:-:S06]  /*1f50*/  ULOP3.LUT UR6, UR40, UR6, URZ, 0x3c, !UPT ;  /* 0x0000000628067292 */ /* 0x000fcc000f8e3c3f */
[----:B------:R-:W-:-:S07]  /*1f60*/  IMAD.U32 R7, RZ, RZ, UR6 ;  /* 0x00000006ff077e24 */ /* 0x000fce000f8e00ff */
.L_x_29:
[----:B------:R-:W-:Y:S05]  /*1f70*/  @!P0 BRA `(.L_x_23) ;  /* 0x0000000000048947 */ /* 0x000fea0003800000 */
[----:B------:R-:W-:Y:S01]  /*1f80*/  BPT.TRAP 0x1 ;  /* 0x000000040000795c */ /* 0x000fe20000300000 */
.L_x_23:
[----:B------:R-:W0:Y:S01]  /*1f90*/  S2UR UR7, SR_CgaCtaId ;  /* 0x00000000000779c3 */ /* 0x000e220000008800 */
[----:B------:R-:W-:Y:S01]  /*1fa0*/  UMOV UR6, 0x400 ;  /* 0x0000040000067882 */ /* 0x000fe20000000000 */
[----:B------:R-:W-:Y:S01]  /*1fb0*/  IMAD.U32 R5, RZ, RZ, UR5 ;  /* 0x00000005ff057e24 */ /* 0x000fe2000f8e00ff */
[----:B------:R-:W-:Y:S01]  /*1fc0*/  SHF.L.U32 R4, R7, 0x1f, RZ ;  /* 0x0000001f07047819 */ /* 0x000fe200000006ff */
[----:B0-----:R-:W-:-:S06]  /*1fd0*/  ULEA UR6, UR7, UR6, 0x18 ;  /* 0x0000000607067291 */ /* 0x001fcc000f8ec03f */
[----:B------:R-:W-:-:S04]  /*1fe0*/  IMAD.U32 R6, RZ, RZ, UR6 ;  /* 0x00000006ff067e24 */ /* 0x000fc8000f8e00ff */
[----:B------:R-:W-:-:S04]  /*1ff0*/  IMAD R5, R5, 0x8, R6 ;  /* 0x0000000805057824 */ /* 0x000fc800078e0206 */
[----:B------:R0:W1:Y:S01]  /*2000*/  SYNCS.PHASECHK.TRANS64.TRYWAIT P1, [R5+URZ], R4 ;  /* 0x00000004050075a7 */ /* 0x000062000802017f */
[----:B------:R-:W-:Y:S05]  /*2010*/  @!P0 BRA `(.L_x_24) ;  /* 0x0000000000048947 */ /* 0x000fea0003800000 */
[----:B------:R-:W-:Y:S01]  /*2020*/  BPT.TRAP 0x1 ;  /* 0x000000040000795c */ /* 0x000fe20000300000 */
.L_x_24:
[----:B-1----:R-:W-:Y:S05]  /*2030*/  @P1 BRA `(.L_x_25) ;  /* 0x0000000000081947 */ /* 0x002fea0003800000 */
[----:B------:R-:W1:Y:S02]  /*2040*/  SYNCS.PHASECHK.TRANS64.TRYWAIT P1, [R5+URZ], R4 ;  /* 0x00000004050075a7 */ /* 0x000e64000802017f */
[----:B-1----:R-:W-:Y:S05]  /*2050*/  @!P1 BRA `(.L_x_26) ;  /* 0x0000007000089947 */ /* 0x002fea0003800000 */
.L_x_25:
[----:B------:R-:W-:Y:S01]  /*2060*/  ULEA UR8, UR5, UR4, 0xa ;  /* 0x0000000405087291 */ /* 0x000fe2000f8e503f */
[----:B------:R-:W-:Y:S01]  /*2070*/  WARPGROUP.ARRIVE ;  /* 0x00000000000079c5 */ /* 0x000fe20000000000 */
[----:B------:R-:W-:Y:S01]  /*2080*/  ULEA UR6, UR5, UR45, 0xc ;  /* 0x0000002d05067291 */ /* 0x000fe2000f8e603f */
[----:B------:R-:W-:Y:S01]  /*2090*/  UMOV UR15, 0x40000040 ;  /* 0x40000040000f7882 */ /* 0x000fe20000000000 */
[----:B------:R-:W-:Y:S02]  /*20a0*/  UMOV UR13, 0x40000040 ;  /* 0x40000040000d7882 */ /* 0x000fe40000000000 */
[----:B------:R-:W-:Y:S01]  /*20b0*/  UIADD3 UR7, UR6, 0x400, URZ ;  /* 0x0000040006077890 */ /* 0x000fe2000fffe03f */
[----:B------:R-:W-:Y:S02]  /*20c0*/  UMOV UR14, UR8 ;  /* 0x00000008000e7c82 */ /* 0x000fe40008000000 */
[----:B------:R-:W-:Y:S01]  /*20d0*/  UMOV UR12, UR6 ;  /* 0x00000006000c7c82 */ /* 0x000fe20008000000 */
[----:B------:R-:W-:Y:S01]  /*20e0*/  UIADD3 UR10, UR8, 0x206, URZ ;  /* 0x00000206080a7890 */ /* 0x000fe2000fffe03f */
[----:B------:R-:W-:Y:S01]  /*20f0*/  HGMMA.64x64x8.F32.TF32 R56, gdesc[UR12], R56, gsb0 ;  /* 0x04e000000c3879f0 */ /* 0x000fe20008002838 */
[----:B------:R-:W-:Y:S01]  /*2100*/  UMOV UR13, 0x40000040 ;  /* 0x40000040000d7882 */ /* 0x000fe20000000000 */
[----:B------:R-:W-:Y:S01]  /*2110*/  UMOV UR12, UR7 ;  /* 0x00000007000c7c82 */ /* 0x000fe20008000000 */
[----:B------:R-:W-:Y:S01]  /*2120*/  UIADD3 UR7, UR6, 0x402, URZ ;  /* 0x0000040206077890 */ /* 0x000fe2000fffe03f */
[----:B------:R-:W-:Y:S01]  /*2130*/  UMOV UR11, 0x40000040 ;  /* 0x40000040000b7882 */ /* 0x000fe20000000000 */
[----:B------:R-:W-:Y:S01]  /*2140*/  UMOV UR9, 0x40000040 ;  /* 0x4000004000097882 */ /* 0x000fe20000000000 */
[----:B------:R-:W-:-:S02]  /*2150*/  WARPGROUP.DEPBAR.LE gsb0, 0x0 ;  /* 0x00008000000079c5 */ /* 0x000fc40000010000 */
        /* <DEDUP_REMOVED lines=71> */
[----:B------:R-:W-:Y:S02]  /*25d0*/  UIADD3 UR8, UR6, 0x806, URZ ;  /* 0x0000080606087890 */ /* 0x000fe4000fffe03f */
[----:B------:R-:W-:Y:S01]  /*25e0*/  UIADD3 UR6, UR6, 0xc06, URZ ;  /* 0x00000c0606067890 */ /* 0x000fe2000fffe03f */
        /* <DEDUP_REMOVED lines=18> */
[----:B------:R-:W-:Y:S01]  /*2710*/  BPT.TRAP 0x1 ;  /* 0x000000040000795c */ /* 0x000fe20000300000 */
.L_x_27:
[----:B------:R-:W-:-:S13]  /*2720*/  ISETP.NE.AND P1, PT, R22, RZ, PT ;  /* 0x000000ff1600720c */ /* 0x000fda0003f25270 */
[----:B01----:R-:W-:-:S04]  /*2730*/  @P1 IMAD R4, R3, 0x8, R6 ;  /* 0x0000000803041824 */ /* 0x003fc800078e0206 */
[----:B------:R-:W-:-:S05]  /*2740*/  @P1 VIADD R4, R4, 0x10 ;  /* 0x0000001004041836 */ /* 0x000fca0000000000 */
[----:B------:R-:W-:-:S04]  /*2750*/  @P1 PRMT R4, R19, 0x654, R4 ;  /* 0x0000065413041816 */ /* 0x000fc80000000004 */
[----:B------:R0:W-:Y:S01]  /*2760*/  @P1 SYNCS.ARRIVE.TRANS64.RED.A1T0 RZ, [R4+URZ], RZ ;  /* 0x000000ff04ff19a7 */ /* 0x0001e2000810043f */
[----:B------:R-:W-:-:S13]  /*2770*/  ISETP.GT.U32.AND P1, PT, R18, 0x1, PT ;  /* 0x000000011200780c */ /* 0x000fda0003f24070 */
[----:B0-----:R-:W-:Y:S05]  /*2780*/  @P1 BRA `(.L_x_28) ;  /* 0x0000000000041947 */ /* 0x001fea0003800000 */
[----:B------:R-:W-:Y:S01]  /*2790*/  BPT.TRAP 0x1 ;  /* 0x000000040000795c */ /* 0x000fe20000300000 */
.L_x_28:
[----:B------:R-:W-:Y:S01]  /*27a0*/  UIADD3 UR5, UR5, 0x1, URZ ;  /* 0x0000000105057890 */ /* 0x000fe2000fffe03f */
[C---:B------:R-:W-:Y:S01]  /*27b0*/  ISETP.GT.AND P2, PT, R0.reuse, 0x1, PT ;  /* 0x000000010000780c */ /* 0x040fe20003f44270 */
[----:B------:R-:W-:Y:S02]  /*27c0*/  VIADD R3, R3, 0x1 ;  /* 0x0000000103037836 */ /* 0x000fe40000000000 */
[----:B------:R-:W-:Y:S01]  /*27d0*/  UISETP.NE.AND UP0, UPT, UR5, 0x2, UPT ;  /* 0x000000020500788c */ /* 0x000fe2000bf05270 */
[----:B------:R-:W-:Y:S02]  /*27e0*/  VIADD R0, R0, 0xffffffff ;  /* 0xffffffff00007836 */ /* 0x000fe40000000000 */
[C---:B------:R-:W-:Y:S01]  /*27f0*/  ISETP.NE.AND P1, PT, R3.reuse, 0x2, PT ;  /* 0x000000020300780c */ /* 0x040fe20003f25270 */
[----:B------:R-:W-:Y:S02]  /*2800*/  USEL UR6, URZ, 0x1, UP0 ;  /* 0x000000013f067887 */ /* 0x000fe40008000000 */
[----:B------:R-:W-:Y:S01]  /*2810*/  USEL UR5, UR5, URZ, UP0 ;  /* 0x0000003f05057287 */ /* 0x000fe20008000000 */
[----:B------:R-:W-:-:S03]  /*2820*/  SEL R3, R3, RZ, P1 ;  /* 0x000000ff03037207 */ /* 0x000fc60000800000 */
[----:B------:R-:W-:Y:S01]  /*2830*/  LOP3.LUT R7, R7, UR6, RZ, 0x3c, !PT ;  /* 0x0000000607077c12 */ /* 0x000fe2000f8e3cff */
[----:B------:R-:W-:Y:S07]  /*2840*/  @P2 BRA `(.L_x_29) ;  /* 0xfffffff400c82947 */ /* 0x000fee000383ffff */
.L_x_22:
[----:B01----:R-:W0:Y:S02]  /*2850*/  LDC R0, c[0x0][0x28c] ;  /* 0x0000a300ff007b82 */ /* 0x003e240000000800 */
[----:B0-----:R-:W-:-:S13]  /*2860*/  ISETP.GE.AND P1, PT, R0, 0x1, PT ;  /* 0x000000010000780c */ /* 0x001fda0003f26270 */
[----:B------:R-:W-:Y:S05]  /*2870*/  @!P1 BRA `(.L_x_30) ;  /* 0x0000000000389947 */ /* 0x000fea0003800000 */
[----:B------:R-:W-:Y:S05]  /*2880*/  @!P0 BRA `(.L_x_31) ;  /* 0x0000000000048947 */ /* 0x000fea0003800000 */
[----:B------:R-:W-:Y:S01]  /*2890*/  BPT.TRAP 0x1 ;  /* 0x000000040000795c */ /* 0x000fe20000300000 */
.L_x_31:
[----:B------:R-:W-:-:S13]  /*28a0*/  ISETP.NE.AND P0, PT, R22, RZ, PT ;  /* 0x000000ff1600720c */ /* 0x000fda0003f05270 */
[----:B------:R-:W-:-:S05]  /*28b0*/  VOTEU.ANY UP0, P0 ;  /* 0x00000000003f7886 */ /* 0x000fca0000000100 */
[----:B------:R-:W-:-:S06]  /*28c0*/  @UP0 UIADD3 UR4, UR44, UR42, URZ ;  /* 0x0000002a2c040290 */ /* 0x000fcc000fffe03f */
[----:B------:R-:W-:-:S04]  /*28d0*/  IMAD.U32 R0, RZ, RZ, UR4 ;  /* 0x00000004ff007e24 */ /* 0x000fc8000f8e00ff */
[----:B------:R-:W-:-:S05]  /*28e0*/  @P0 IMAD.SHL.U32 R0, R0, 0x8, RZ ;  /* 0x0000000800000824 */ /* 0x000fca00078e00ff */
[----:B------:R-:W-:-:S04]  /*28f0*/  @P0 LOP3.LUT R0, R0, 0x8, RZ, 0xc0, !PT ;  /* 0x0000000800000812 */ /* 0x000fc800078ec0ff */
[----:B------:R-:W-:-:S04]  /*2900*/  @P0 IADD3 R0, R6, 0x10, R0 ;  /* 0x0000001006000810 */ /* 0x000fc80007ffe000 */
[----:B------:R-:W-:-:S04]  /*2910*/  @P0 PRMT R0, R19, 0x654, R0 ;  /* 0x0000065413000816 */ /* 0x000fc80000000000 */
[----:B------:R0:W-:Y:S01]  /*2920*/  @P0 SYNCS.ARRIVE.TRANS64.RED.A1T0 RZ, [R0+URZ], RZ ;  /* 0x000000ff00ff09a7 */ /* 0x0001e2000810043f */
[----:B------:R-:W-:-:S13]  /*2930*/  ISETP.GT.U32.AND P0, PT, R18, 0x1, PT ;  /* 0x000000011200780c */ /* 0x000fda0003f04070 */
[----:B0-----:R-:W-:Y:S05]  /*2940*/  @P0 BRA `(.L_x_30) ;  /* 0x0000000000040947 */ /* 0x001fea0003800000 */
[----:B------:R-:W-:Y:S01]  /*2950*/  BPT.TRAP 0x1 ;  /* 0x000000040000795c */ /* 0x000fe20000300000 */
.L_x_30:
[----:B------:R-:W-:Y:S01]  /*2960*/  IMAD.SHL.U32 R103, R103, 0x40, RZ ;  /* 0x0000004067677824 */ /* 0x000fe200078e00ff */
[----:B------:R-:W-:Y:S01]  /*2970*/  ULDC UR6, c[0x0][0x288] ;  /* 0x0000a20000067ab9 */ /* 0x000fe20000000800 */
[----:B------:R-:W-:Y:S01]  /*2980*/  SHF.R.S32.HI R21, RZ, 0x1f, R23 ;  /* 0x0000001fff157819 */ /* 0x000fe20000011417 */
[----:B------:R-:W-:Y:S01]  /*2990*/  IMAD.SHL.U32 R3, R113, 0x100, RZ ;  /* 0x0000010071037824 */ /* 0x000fe200078e00ff */
[----:B------:R-:W-:Y:S01]  /*29a0*/  ULDC.64 UR4, c[0x0][0x5d0] ;  /* 0x0001740000047ab9 */ /* 0x000fe20000000a00 */
[----:B------:R-:W-:Y:S01]  /*29b0*/  LOP3.LUT R10, R103, 0x6, R98, 0xf8, !PT ;  /* 0x00000006670a7812 */ /* 0x000fe200078ef862 */
[----:B------:R-:W-:Y:S01]  /*29c0*/  IMAD.WIDE R112, R113, 0x100, R88 ;  /* 0x0000010071707825 */ /* 0x000fe200078e0258 */
[----:B------:R-:W-:Y:S01]  /*29d0*/  ISETP.GE.AND P0, PT, R103, UR6, PT ;  /* 0x0000000667007c0c */ /* 0x000fe2000bf06270 */
[----:B------:R-:W-:Y:S01]  /*29e0*/  ULDC UR6, c[0x0][0x284] ;  /* 0x0000a10000067ab9 */ /* 0x000fe20000000800 */
[----:B------:R-:W-:Y:S01]  /*29f0*/  SHF.R.S32.HI R11, RZ, 0x1f, R10 ;  /* 0x0000001fff0b7819 */ /* 0x000fe2000001140a */
[----:B------:R-:W-:Y:S01]  /*2a00*/  IMAD R0, R21, UR4, RZ ;  /* 0x0000000415007c24 */ /* 0x000fe2000f8e02ff */
[----:B------:R-:W-:-:S03]  /*2a10*/  ISETP.GE.OR P0, PT, R3, UR6, P0 ;  /* 0x0000000603007c0c */ /* 0x000fc60008706670 */
[C---:B------:R-:W-:Y:S02]  /*2a20*/  IMAD R7, R23.reuse, UR5, R0 ;  /* 0x0000000517077c24 */ /* 0x040fe4000f8e0200 */
[----:B------:R-:W-:Y:S01]  /*2a30*/  IMAD.WIDE.U32 R4, R23, UR4, R10 ;  /* 0x0000000417047c25 */ /* 0x000fe2000f8e000a */
[----:B------:R-:W-:-:S03]  /*2a40*/  ULDC.64 UR4, c[0x0][0x5c8] ;  /* 0x0001720000047ab9 */ /* 0x000fc60000000a00 */
[----:B------:R-:W-:Y:S02]  /*2a50*/  IMAD R9, R113, UR4, RZ ;  /* 0x0000000471097c24 */ /* 0x000fe4000f8e02ff */
[----:B------:R-:W-:Y:S02]  /*2a60*/  IMAD.IADD R5, R5, 0x1, R7 ;  /* 0x0000000105057824 */ /* 0x000fe400078e0207 */
[C---:B------:R-:W-:Y:S02]  /*2a70*/  IMAD R9, R112.reuse, UR5, R9 ;  /* 0x0000000570097c24 */ /* 0x040fe4000f8e0209 */
[----:B------:R-:W-:-:S04]  /*2a80*/  IMAD.WIDE.U32 R114, R112, UR4, R4 ;  /* 0x0000000470727c25 */ /* 0x000fc8000f8e0004 */
[----:B------:R-:W-:Y:S01]  /*2a90*/  IMAD.MOV.U32 R0, RZ, RZ, -0x1 ;  /* 0xffffffffff007424 */ /* 0x000fe200078e00ff */
[----:B------:R-:W-:Y:S06]  /*2aa0*/  @P0 BRA `(.L_x_32) ;  /* 0x0000004800240947 */ /* 0x000fec0003800000 */
[----:B-----5:R-:W-:Y:S01]  /*2ab0*/  FSETP.NEU.AND P1, PT, R91, RZ, PT ;  /* 0x000000ff5b00720b */ /* 0x020fe20003f2d000 */
[----:B------:R-:W-:Y:S01]  /*2ac0*/  IMAD.IADD R4, R97, 0x1, -R103 ;  /* 0x0000000161047824 */ /* 0x000fe200078e0a67 */
[----:B------:R-:W-:Y:S01]  /*2ad0*/  BSSY B0, `(.L_x_32) ;  /* 0x0000486000007945 */ /* 0x000fe20003800000 */
[----:B------:R-:W-:Y:S02]  /*2ae0*/  IMAD.IADD R3, R102, 0x1, -R3 ;  /* 0x0000000166037824 */ /* 0x000fe400078e0a03 */
[----:B------:R-:W-:Y:S01]  /*2af0*/  IMAD.IADD R117, R115, 0x1, R9 ;  /* 0x0000000173757824 */ /* 0x000fe200078e0209 */
[----:B------:R-:W-:-:S04]  /*2b00*/  ISETP.GT.AND P6, PT, R4, RZ, PT ;  /* 0x000000ff0400720c */ /* 0x000fc80003fc4270 */
[----:B------:R-:W-:-:S03]  /*2b10*/  ISETP.GT.AND P0, PT, R3, RZ, P6 ;  /* 0x000000ff0300720c */ /* 0x000fc60003704270 */
[----:B------:R-:W-:Y:S10]  /*2b20*/  @!P1 BRA `(.L_x_33) ;  /* 0x00000030008c9947 */ /* 0x000ff40003800000 */
[----:B------:R-:W0:Y:S01]  /*2b30*/  LDC.64 R14, c[0x0][0x5b8] ;  /* 0x00016e00ff0e7b82 */ /* 0x000e220000000a00 */
[----:B------:R-:W-:-:S07]  /*2b40*/  ULDC.64 UR4, c[0x0][0x5c0] ;  /* 0x0001700000047ab9 */ /* 0x000fce0000000a00 */
[----:B------:R-:W1:Y:S08]  /*2b50*/  LDC.64 R108, c[0x0][0x5b0] ;  /* 0x00016c00ff6c7b82 */ /* 0x000e700000000a00 */
[----:B------:R-:W2:Y:S01]  /*2b60*/  LDC.64 R12, c[0x0][0x5a8] ;  /* 0x00016a00ff0c7b82 */ /* 0x000ea20000000a00 */
[-C--:B0-----:R-:W-:Y:S02]  /*2b70*/  IMAD R6, R21, R14.reuse, RZ ;  /* 0x0000000e15067224 */ /* 0x081fe400078e02ff */
[----:B------:R-:W-:-:S04]  /*2b80*/  IMAD.WIDE.U32 R106, R23, R14, R10 ;  /* 0x0000000e176a7225 */ /* 0x000fc800078e000a */
[----:B------:R-:W-:Y:S02]  /*2b90*/  IMAD R125, R23, R15, R6 ;  /* 0x0000000f177d7224 */ /* 0x000fe400078e0206 */
[-C--:B-1----:R-:W-:Y:S02]  /*2ba0*/  IMAD R5, R113, R108.reuse, RZ ;  /* 0x0000006c71057224 */ /* 0x082fe400078e02ff */
[----:B------:R-:W-:Y:S02]  /*2bb0*/  IMAD.IADD R105, R107, 0x1, R125 ;  /* 0x000000016b697824 */ /* 0x000fe400078e027d */
[----:B------:R-:W-:Y:S02]  /*2bc0*/  IMAD.MOV.U32 R104, RZ, RZ, R106 ;  /* 0x000000ffff687224 */ /* 0x000fe400078e006a */
[C---:B------:R-:W-:Y:S02]  /*2bd0*/  IMAD R103, R112.reuse, R109, R5 ;  /* 0x0000006d70677224 */ /* 0x040fe400078e0205 */
[----:B------:R-:W-:-:S04]  /*2be0*/  IMAD.WIDE.U32 R6, R112, R108, R104 ;  /* 0x0000006c70067225 */ /* 0x000fc800078e0068 */
[----:B------:R-:W-:Y:S01]  /*2bf0*/  IMAD.IADD R5, R7, 0x1, R103 ;  /* 0x0000000107057824 */ /* 0x000fe200078e0267 */
[----:B--2---:R-:W-:-:S04]  /*2c00*/  LEA R8, P1, R6, R12, 0x2 ;  /* 0x0000000c06087211 */ /* 0x004fc800078210ff */
[----:B------:R-:W-:-:S05]  /*2c10*/  LEA.HI.X R9, R6, R13, R5, 0x2, P1 ;  /* 0x0000000d06097211 */ /* 0x000fca00008f1405 */
[----:B------:R-:W2:Y:S01]  /*2c20*/  @P0 LDG.E.LTC128B R5, desc[UR36][R8.64] ;  /* 0x0000002408050981 */ /* 0x000ea2000c1e1920 */
[----:B------:R-:W-:Y:S01]  /*2c30*/  LEA R20, P1, R114, UR4, 0x2 ;  /* 0x0000000472147c11 */ /* 0x000fe2000f8210ff */
[-C--:B------:R-:W-:Y:S01]  /*2c40*/  IMAD.WIDE.U32 R6, R112, R108.reuse, R10 ;  /* 0x0000006c70067225 */ /* 0x080fe200078e000a */
[----:B------:R-:W-:Y:S01]  /*2c50*/  ISETP.GT.AND P4, PT, R4, 0x1, PT ;  /* 0x000000010400780c */ /* 0x000fe20003f84270 */
[----:B------:R-:W-:Y:S01]  /*2c60*/  BSSY B1, `(.L_x_34) ;  /* 0x0000013000017945 */ /* 0x000fe20003800000 */
[----:B------:R-:W-:Y:S01]  /*2c70*/  LEA.HI.X R21, R114, UR5, R117, 0x2, P1 ;  /* 0x0000000572157c11 */ /* 0x000fe200088f1475 */
[----:B------:R-:W-:Y:S01]  /*2c80*/  IMAD.IADD R7, R103, 0x1, R7 ;  /* 0x0000000167077824 */ /* 0x000fe200078e0207 */
[----:B------:R-:W-:Y:S01]  /*2c90*/  ISETP.GT.AND P1, PT, R3, RZ, P4 ;  /* 0x000000ff0300720c */ /* 0x000fe20002724270 */
[C---:B------:R-:W-:Y:S01]  /*2ca0*/  IMAD.SHL.U32 R114, R108.reuse, 0x8, RZ ;  /* 0x000000086c727824 */ /* 0x040fe200078e00ff */
[----:B------:R-:W-:Y:S02]  /*2cb0*/  SHF.L.U64.HI R115, R108, 0x3, R109 ;  /* 0x000000036c737819 */ /* 0x000fe4000001026d */
[----:B------:R-:W-:Y:S01]  /*2cc0*/  P2R R119, PR, RZ, 0x10 ;  /* 0x00000010ff777803 */ /* 0x000fe20000000000 */
[----:B------:R-:W-:Y:S01]  /*2cd0*/  IMAD.WIDE.U32 R116, R112, R108, R114 ;  /* 0x0000006c70747225 */ /* 0x000fe200078e0072 */
[----:B--2---:R-:W-:-:S05]  /*2ce0*/  LOP3.LUT R110, R5, 0xffffe000, RZ, 0xc0, !PT ;  /* 0xffffe000056e7812 */ /* 0x004fca00078ec0ff */
[----:B------:R-:W-:Y:S01]  /*2cf0*/  FMUL R15, R110, R91 ;  /* 0x0000005b6e0f7220 */ /* 0x000fe20000400000 */
[----:B------:R-:W-:-:S04]  /*2d00*/  IMAD.WIDE.U32 R110, R23, R14, R6 ;  /* 0x0000000e176e7225 */ /* 0x000fc800078e0006 */
[----:B------:R-:W-:Y:S01]  /*2d10*/  FFMA R15, R56, R90, R15 ;  /* 0x0000005a380f7223 */ /* 0x000fe2000000000f */
[----:B------:R-:W-:Y:S01]  /*2d20*/  IMAD.IADD R7, R125, 0x1, R111 ;  /* 0x000000017d077824 */ /* 0x000fe200078e026f */
[----:B------:R-:W-:-:S03]  /*2d30*/  LEA R6, P2, R110, R12, 0x2 ;  /* 0x0000000c6e067211 */ /* 0x000fc600078410ff */
[----:B------:R-:W-:Y:S02]  /*2d40*/  F2FP.TF32.F32.PACK_B R15, R15 ;  /* 0x0000000fff0f723e */ /* 0x000fe400024050ff */
[----:B------:R-:W-:-:S03]  /*2d50*/  LEA.HI.X R7, R110, R13, R7, 0x2, P2 ;  /* 0x0000000d6e077211 */ /* 0x000fc600010f1407 */
[----:B------:R0:W-:Y:S01]  /*2d60*/  @P0 STG.E desc[UR36][R20.64], R15 ;  /* 0x0000000f14000986 */ /* 0x0001e2000c101924 */
[----:B------:R-:W-:Y:S05]  /*2d70*/  @!P1 BRA `(.L_x_35) ;  /* 0x0000000000049947 */ /* 0x000fea0003800000 */
[----:B------:R1:W5:Y:S02]  /*2d80*/  LDG.E.LTC128B R5, desc[UR36][R6.64+0x4] ;  /* 0x0000042406057981 */ /* 0x000364000c1e1920 */
.L_x_35:
[----:B------:R-:W-:Y:S05]  /*2d90*/  BSYNC B1 ;  /* 0x0000000000017941 */ /* 0x000fea0003800000 */
.L_x_34:
[----:B-----5:R-:W-:Y:S01]  /*2da0*/  LOP3.LUT R8, R5, 0xffffe000, RZ, 0xc0, !PT ;  /* 0xffffe00005087812 */ /* 0x020fe200078ec0ff */
[----:B0-----:R-:W-:Y:S01]  /*2db0*/  IMAD.IADD R15, R103, 0x1, R117 ;  /* 0x00000001670f7824 */ /* 0x001fe200078e0275 */
[----:B------:R-:W-:Y:S01]  /*2dc0*/  IADD3 R9, P2, R106, R116, RZ ;  /* 0x000000746a097210 */ /* 0x000fe20007f5e0ff */
[----:B------:R-:W-:Y:S01]  /*2dd0*/  IMAD.MOV.U32 R103, RZ, RZ, R5 ;  /* 0x000000ffff677224 */ /* 0x000fe200078e0005 */
[----:B------:R-:W-:Y:S01]  /*2de0*/  ISETP.GT.AND P0, PT, R3, 0x8, P6 ;  /* 0x000000080300780c */ /* 0x000fe20003704270 */
[----:B------:R-:W-:Y:S02]  /*2df0*/  FMUL R8, R8, R91 ;  /* 0x0000005b08087220 */ /* 0x000fe40000400000 */
[----:B------:R-:W-:Y:S02]  /*2e00*/  IMAD.X R56, R15, 0x1, R105, P2 ;  /* 0x000000010f387824 */ /* 0x000fe400010e0669 */
[----:B------:R-:W-:Y:S01]  /*2e10*/  FFMA R57, R57, R90, R8 ;  /* 0x0000005a39397223 */ /* 0x000fe20000000008 */
[----:B------:R-:W-:-:S04]  /*2e20*/  LEA R8, P2, R9, R12, 0x2 ;  /* 0x0000000c09087211 */ /* 0x000fc800078410ff */
[----:B------:R-:W-:Y:S02]  /*2e30*/  F2FP.TF32.F32.PACK_B R57, R57 ;  /* 0x00000039ff39723e */ /* 0x000fe400024050ff */
[----:B------:R-:W-:-:S03]  /*2e40*/  LEA.HI.X R9, R9, R13, R56, 0x2, P2 ;  /* 0x0000000d09097211 */ /* 0x000fc600010f1438 */
[----:B------:R0:W-:Y:S04]  /*2e50*/  @P1 STG.E desc[UR36][R20.64+0x4], R57 ;  /* 0x0000043914001986 */ /* 0x0001e8000c101924 */
[----:B------:R-:W2:Y:S01]  /*2e60*/  @P0 LDG.E.LTC128B R103, desc[UR36][R8.64] ;  /* 0x0000002408670981 */ /* 0x000ea2000c1e1920 */
[----:B------:R-:W-:Y:S01]  /*2e70*/  IADD3 R116, P1, R10, R116, RZ ;  /* 0x000000740a747210 */ /* 0x000fe20007f3e0ff */
[C---:B------:R-:W-:Y:S01]  /*2e80*/  IMAD.SHL.U32 R121, R92.reuse, 0x4, RZ ;  /* 0x000000045c797824 */ /* 0x040fe200078e00ff */
[----:B------:R-:W-:Y:S01]  /*2e90*/  SHF.L.U64.HI R123, R92, 0x2, R95 ;  /* 0x000000025c7b7819 */ /* 0x000fe2000001025f */
[----:B------:R-:W-:Y:S02]  /*2ea0*/  BSSY B1, `(.L_x_36) ;  /* 0x0000010000017945 */ /* 0x000fe40003800000 */
[----:B------:R-:W-:Y:S01]  /*2eb0*/  IMAD.X R117, R11, 0x1, R15, P1 ;  /* 0x000000010b757824 */ /* 0x000fe200008e060f */
[----:B------:R-:W-:-:S02]  /*2ec0*/  IADD3 R110, P2, R121, R20, RZ ;  /* 0x00000014796e7210 */ /* 0x000fc40007f5e0ff */
[----:B------:R-:W-:Y:S01]  /*2ed0*/  ISETP.GT.AND P1, PT, R3, 0x8, P4 ;  /* 0x000000080300780c */ /* 0x000fe20002724270 */
[----:B------:R-:W-:-:S04]  /*2ee0*/  IMAD.WIDE.U32 R116, R23, R14, R116 ;  /* 0x0000000e17747225 */ /* 0x000fc800078e0074 */
[----:B------:R-:W-:Y:S01]  /*2ef0*/  IMAD.X R111, R123, 0x1, R21, P2 ;  /* 0x000000017b6f7824 */ /* 0x000fe200010e0615 */
[----:B--2---:R-:W-:-:S05]  /*2f00*/  LOP3.LUT R56, R103, 0xffffe000, RZ, 0xc0, !PT ;  /* 0xffffe00067387812 */ /* 0x004fca00078ec0ff */
[----:B------:R-:W-:Y:S01]  /*2f10*/  FMUL R5, R56, R91 ;  /* 0x0000005b38057220 */ /* 0x000fe20000400000 */
[----:B------:R-:W-:-:S03]  /*2f20*/  LEA R56, P3, R116, R12, 0x2 ;  /* 0x0000000c74387211 */ /* 0x000fc600078610ff */
[----:B------:R-:W-:Y:S01]  /*2f30*/  FFMA R15, R58, R90, R5 ;  /* 0x0000005a3a0f7223 */ /* 0x000fe20000000005 */
[----:B------:R-:W-:-:S04]  /*2f40*/  IMAD.IADD R5, R125, 0x1, R117 ;  /* 0x000000017d057824 */ /* 0x000fc800078e0275 */
[----:B------:R-:W-:Y:S02]  /*2f50*/  F2FP.TF32.F32.PACK_B R15, R15 ;  /* 0x0000000fff0f723e */ /* 0x000fe400024050ff */
[----:B0-----:R-:W-:-:S03]  /*2f60*/  LEA.HI.X R57, R116, R13, R5, 0x2, P3 ;  /* 0x0000000d74397211 */ /* 0x001fc600018f1405 */
[----:B------:R0:W-:Y:S01]  /*2f70*/  @P0 STG.E desc[UR36][R110.64], R15 ;  /* 0x0000000f6e000986 */ /* 0x0001e2000c101924 */
[----:B------:R-:W-:Y:S05]  /*2f80*/  @!P1 BRA `(.L_x_37) ;  /* 0x0000000000049947 */ /* 0x000fea0003800000 */
[----:B------:R2:W5:Y:S02]  /*2f90*/  LDG.E.LTC128B R103, desc[UR36][R56.64+0x4] ;  /* 0x0000042438677981 */ /* 0x000564000c1e1920 */
.L_x_37:
[----:B------:R-:W-:Y:S05]  /*2fa0*/  BSYNC B1 ;  /* 0x0000000000017941 */ /* 0x000fea0003800000 */
.L_x_36:
[----:B-----5:R-:W-:Y:S01]  /*2fb0*/  LOP3.LUT R8, R103, 0xffffe000, RZ, 0xc0, !PT ;  /* 0xffffe00067087812 */ /* 0x020fe200078ec0ff */
[----:B------:R-:W-:Y:S01]  /*2fc0*/  BSSY B1, `(.L_x_38) ;  /* 0x000000b000017945 */ /* 0x000fe20003800000 */
[----:B------:R-:W-:Y:S01]  /*2fd0*/  ISETP.GT.AND P4, PT, R4, 0x8, PT ;  /* 0x000000080400780c */ /* 0x000fe20003f84270 */
[----:B0-----:R-:W-:Y:S02]  /*2fe0*/  IMAD.SHL.U32 R15, R93, 0x4, RZ ;  /* 0x000000045d0f7824 */ /* 0x001fe400078e00ff */
[----:B------:R-:W-:Y:S01]  /*2ff0*/  FMUL R8, R8, R91 ;  /* 0x0000005b08087220 */ /* 0x000fe20000400000 */
[----:B------:R-:W-:Y:S02]  /*3000*/  ISETP.GT.AND P0, PT, R3, RZ, P4 ;  /* 0x000000ff0300720c */ /* 0x000fe40002704270 */
[----:B------:R-:W-:Y:S01]  /*3010*/  P2R R116, PR, RZ, 0x10 ;  /* 0x00000010ff747803 */ /* 0x000fe20000000000 */
[----:B------:R-:W-:-:S05]  /*3020*/  FFMA R59, R59, R90, R8 ;  /* 0x0000005a3b3b7223 */ /* 0x000fca0000000008 */
[----:B------:R-:W-:-:S05]  /*3030*/  F2FP.TF32.F32.PACK_B R59, R59 ;  /* 0x0000003bff3b723e */ /* 0x000fca00024050ff */
[----:B------:R0:W-:Y:S01]  /*3040*/  @P1 STG.E desc[UR36][R110.64+0x4], R59 ;  /* 0x0000043b6e001986 */ /* 0x0001e2000c101924 */
[----:B------:R-:W-:Y:S05]  /*3050*/  @!P0 BRA `(.L_x_39) ;  /* 0x0000000000048947 */ /* 0x000fea0003800000 */
[----:B------:R3:W5:Y:S02]  /*3060*/  LDG.E.LTC128B R103, desc[UR36][R6.64+0x20] ;  /* 0x0000202406677981 */ /* 0x000764000c1e1920 */
.L_x_39:
[----:B------:R-:W-:Y:S05]  /*3070*/  BSYNC B1 ;  /* 0x0000000000017941 */ /* 0x000fea0003800000 */
.L_x_38:
[----:B-----5:R-:W-:Y:S01]  /*3080*/  LOP3.LUT R58, R103, 0xffffe000, RZ, 0xc0, !PT ;  /* 0xffffe000673a7812 */ /* 0x020fe200078ec0ff */
[----:B------:R-:W-:Y:S01]  /*3090*/  BSSY B1, `(.L_x_40) ;  /* 0x000000d000017945 */ /* 0x000fe20003800000 */
[----:B------:R-:W-:Y:S02]  /*30a0*/  SHF.L.U64.HI R5, R93, 0x2, R94 ;  /* 0x000000025d057819 */ /* 0x000fe4000001025e */
[----:B------:R-:W-:Y:S01]  /*30b0*/  IADD3 R8, P1, P2, R15, R20, R121 ;  /* 0x000000140f087210 */ /* 0x000fe20007a3e079 */
[----:B0-----:R-:W-:Y:S01]  /*30c0*/  FMUL R59, R58, R91 ;  /* 0x0000005b3a3b7220 */ /* 0x001fe20000400000 */
[----:B------:R-:W-:Y:S02]  /*30d0*/  ISETP.GT.AND P3, PT, R4, 0x9, PT ;  /* 0x000000090400780c */ /* 0x000fe40003f64270 */
[----:B------:R-:W-:Y:S01]  /*30e0*/  IADD3.X R9, R5, R21, R123, P1, P2 ;  /* 0x0000001505097210 */ /* 0x000fe20000fe447b */
[----:B------:R-:W-:Y:S01]  /*30f0*/  FFMA R59, R60, R90, R59 ;  /* 0x0000005a3c3b7223 */ /* 0x000fe2000000003b */
[----:B------:R-:W-:-:S02]  /*3100*/  ISETP.GT.AND P1, PT, R3, RZ, P3 ;  /* 0x000000ff0300720c */ /* 0x000fc40001f24270 */
[----:B------:R-:W-:Y:S02]  /*3110*/  P2R R117, PR, RZ, 0x8 ;  /* 0x00000008ff757803 */ /* 0x000fe40000000000 */
[----:B------:R-:W-:-:S05]  /*3120*/  F2FP.TF32.F32.PACK_B R59, R59 ;  /* 0x0000003bff3b723e */ /* 0x000fca00024050ff */
[----:B------:R0:W-:Y:S04]  /*3130*/  @P0 STG.E desc[UR36][R20.64+0x20], R59 ;  /* 0x0000203b14000986 */ /* 0x0001e8000c101924 */
[----:B------:R-:W-:Y:S05]  /*3140*/  @!P1 BRA `(.L_x_41) ;  /* 0x0000000000049947 */ /* 0x000fea0003800000 */
[----:B------:R4:W5:Y:S02]  /*3150*/  LDG.E.LTC128B R103, desc[UR36][R6.64+0x24] ;  /* 0x0000242406677981 */ /* 0x000964000c1e1920 */
.L_x_41:
[----:B------:R-:W-:Y:S05]  /*3160*/  BSYNC B1 ;  /* 0x0000000000017941 */ /* 0x000fea0003800000 */
.L_x_40:
[----:B-----5:R-:W-:Y:S01]  /*3170*/  LOP3.LUT R58, R103, 0xffffe000, RZ, 0xc0, !PT ;  /* 0xffffe000673a7812 */ /* 0x020fe200078ec0ff */
[----:B------:R-:W-:Y:S01]  /*3180*/  BSSY B1, `(.L_x_42) ;  /* 0x0000008000017945 */ /* 0x000fe20003800000 */
[----:B------:R-:W-:-:S03]  /*3190*/  ISETP.GT.AND P0, PT, R3, 0x8, P4 ;  /* 0x000000080300780c */ /* 0x000fc60002704270 */
[----:B------:R-:W-:-:S04]  /*31a0*/  FMUL R58, R58, R91 ;  /* 0x0000005b3a3a7220 */ /* 0x000fc80000400000 */
[----:B------:R-:W-:-:S05]  /*31b0*/  FFMA R61, R61, R90, R58 ;  /* 0x0000005a3d3d7223 */ /* 0x000fca000000003a */
[----:B------:R-:W-:-:S05]  /*31c0*/  F2FP.TF32.F32.PACK_B R61, R61 ;  /* 0x0000003dff3d723e */ /* 0x000fca00024050ff */
[----:B------:R0:W-:Y:S01]  /*31d0*/  @P1 STG.E desc[UR36][R20.64+0x24], R61 ;  /* 0x0000243d14001986 */ /* 0x0001e2000c101924 */
[----:B------:R-:W-:Y:S05]  /*31e0*/  @!P0 BRA `(.L_x_43) ;  /* 0x0000000000048947 */ /* 0x000fea0003800000 */
[----:B------:R0:W5:Y:S02]  /*31f0*/  LDG.E.LTC128B R103, desc[UR36][R56.64+0x20] ;  /* 0x0000202438677981 */ /* 0x000164000c1e1920 */
.L_x_43:
[----:B------:R-:W-:Y:S05]  /*3200*/  BSYNC B1 ;  /* 0x0000000000017941 */ /* 0x000fea0003800000 */
.L_x_42:
[----:B-----5:R-:W-:Y:S01]  /*3210*/  LOP3.LUT R58, R103, 0xffffe000, RZ, 0xc0, !PT ;  /* 0xffffe000673a7812 */ /* 0x020fe200078ec0ff */
[----:B------:R-:W-:Y:S01]  /*3220*/  BSSY B1, `(.L_x_44) ;  /* 0x0000008000017945 */ /* 0x000fe20003800000 */
[----:B------:R-:W-:-:S03]  /*3230*/  ISETP.GT.AND P1, PT, R3, 0x8, P3 ;  /* 0x000000080300780c */ /* 0x000fc60001f24270 */
[----:B0-----:R-:W-:-:S04]  /*3240*/  FMUL R59, R58, R91 ;  /* 0x0000005b3a3b7220 */ /* 0x001fc80000400000 */
[----:B------:R-:W-:-:S05]  /*3250*/  FFMA R59, R62, R90, R59 ;  /* 0x0000005a3e3b7223 */ /* 0x000fca000000003b */
[----:B------:R-:W-:-:S05]  /*3260*/  F2FP.TF32.F32.PACK_B R59, R59 ;  /* 0x0000003bff3b723e */ /* 0x000fca00024050ff */
[----:B------:R0:W-:Y:S01]  /*3270*/  @P0 STG.E desc[UR36][R110.64+0x20], R59 ;  /* 0x0000203b6e000986 */ /* 0x0001e2000c101924 */
[----:B------:R-:W-:Y:S05]  /*3280*/  @!P1 BRA `(.L_x_45) ;  /* 0x0000000000049947 */ /* 0x000fea0003800000 */
[----:B------:R0:W5:Y:S02]  /*3290*/  LDG.E.LTC128B R103, desc[UR36][R56.64+0x24] ;  /* 0x0000242438677981 */ /* 0x000164000c1e1920 */
.L_x_45:
[----:B------:R-:W-:Y:S05]  /*32a0*/  BSYNC B1 ;  /* 0x0000000000017941 */ /* 0x000fea0003800000 */
.L_x_44:
[----:B-----5:R-:W-:Y:S01]  /*32b0*/  LOP3.LUT R58, R103, 0xffffe000, RZ, 0xc0, !PT ;  /* 0xffffe000673a7812 */ /* 0x020fe200078ec0ff */
[----:B------:R-:W-:Y:S01]  /*32c0*/  BSSY B1, `(.L_x_46) ;  /* 0x000000c000017945 */ /* 0x000fe20003800000 */
[----:B------:R-:W-:Y:S02]  /*32d0*/  IADD3 R121, P0, R112, 0x80, RZ ;  /* 0x0000008070797810 */ /* 0x000fe40007f1e0ff */
[----:B------:R-:W-:Y:S01]  /*32e0*/  ISETP.GT.AND P2, PT, R4, 0x10, PT ;  /* 0x000000100400780c */ /* 0x000fe20003f44270 */
[----:B------:R-:W-:Y:S02]  /*32f0*/  FMUL R58, R58, R91 ;  /* 0x0000005b3a3a7220 */ /* 0x000fe40000400000 */
[----:B------:R-:W-:Y:S01]  /*3300*/  IMAD.X R113, RZ, RZ, R113, P0 ;  /* 0x000000ffff717224 */ /* 0x000fe200000e0671 */
[----:B------:R-:W-:Y:S01]  /*3310*/  ISETP.GT.AND P0, PT, R3, RZ, P2 ;  /* 0x000000ff0300720c */ /* 0x000fe20001704270 */
[----:B------:R-:W-:Y:S01]  /*3320*/  FFMA R63, R63, R90, R58 ;  /* 0x0000005a3f3f7223 */ /* 0x000fe2000000003a */
[----:B------:R-:W-:-:S04]  /*3330*/  P2R R112, PR, RZ, 0x4 ;  /* 0x00000004ff707803 */ /* 0x000fc80000000000 */
[----:B------:R-:W-:-:S05]  /*3340*/  F2FP.TF32.F32.PACK_B R63, R63 ;  /* 0x0000003fff3f723e */ /* 0x000fca00024050ff */
[----:B------:R0:W-:Y:S02]  /*3350*/  @P1 STG.E desc[UR36][R110.64+0x24], R63 ;  /* 0x0000243f6e001986 */ /* 0x0001e4000c101924 */
[----:B------:R-:W-:Y:S05]  /*3360*/  @!P0 BRA `(.L_x_47) ;  /* 0x0000000000048947 */ /* 0x000fea0003800000 */
[----:B------:R0:W5:Y:S02]  /*3370*/  LDG.E.LTC128B R103, desc[UR36][R6.64+0x40] ;  /* 0x0000402406677981 */ /* 0x000164000c1e1920 */
.L_x_47:
[----:B------:R-:W-:Y:S05]  /*3380*/  BSYNC B1 ;  /* 0x0000000000017941 */ /* 0x000fea0003800000 */
.L_x_46:
[----:B-----5:R-:W-:Y:S01]  /*3390*/  LOP3.LUT R58, R103, 0xffffe000, RZ, 0xc0, !PT ;  /* 0xffffe000673a7812 */ /* 0x020fe200078ec0ff */
[-C--:B------:R-:W-:Y:S01]  /*33a0*/  IMAD R60, R113, R108.reuse, RZ ;  /* 0x0000006c713c7224 */ /* 0x080fe200078e02ff */
[----:B------:R-:W-:Y:S01]  /*33b0*/  ISETP.GT.AND P1, PT, R4, 0x11, PT ;  /* 0x000000110400780c */ /* 0x000fe20003f24270 */
[----:B------:R-:W-:Y:S02]  /*33c0*/  BSSY B1, `(.L_x_48) ;  /* 0x0000020000017945 */ /* 0x000fe40003800000 */
[----:B0-----:R-:W-:Y:S01]  /*33d0*/  FMUL R59, R58, R91 ;  /* 0x0000005b3a3b7220 */ /* 0x001fe20000400000 */
[C---:B------:R-:W-:Y:S02]  /*33e0*/  IMAD R107, R121.reuse, R109, R60 ;  /* 0x0000006d796b7224 */ /* 0x040fe400078e023c */
[----:B------:R-:W-:-:S04]  /*33f0*/  IMAD.WIDE.U32 R60, R121, R108, R10 ;  /* 0x0000006c793c7225 */ /* 0x000fc800078e000a */
[----:B------:R-:W-:Y:S01]  /*3400*/  FFMA R113, R64, R90, R59 ;  /* 0x0000005a40717223 */ /* 0x000fe2000000003b */
[----:B------:R-:W-:-:S04]  /*3410*/  IMAD.IADD R61, R107, 0x1, R61 ;  /* 0x000000016b3d7824 */ /* 0x000fc800078e023d */
[----:B------:R-:W-:Y:S01]  /*3420*/  F2FP.TF32.F32.PACK_B R113, R113 ;  /* 0x00000071ff71723e */ /* 0x000fe200024050ff */
[----:B------:R-:W-:-:S04]  /*3430*/  IMAD.WIDE.U32 R58, R121, R108, R104 ;  /* 0x0000006c793a7225 */ /* 0x000fc800078e0068 */
[----:B------:R0:W-:Y:S01]  /*3440*/  @P0 STG.E desc[UR36][R20.64+0x40], R113 ;  /* 0x0000407114000986 */ /* 0x0001e2000c101924 */
[----:B------:R-:W-:Y:S01]  /*3450*/  IMAD.WIDE.U32 R62, R23, R14, R60 ;  /* 0x0000000e173e7225 */ /* 0x000fe200078e003c */
[----:B------:R-:W-:-:S03]  /*3460*/  LEA R60, P0, R58, R12, 0x2 ;  /* 0x0000000c3a3c7211 */ /* 0x000fc600078010ff */
[----:B------:R-:W-:Y:S02]  /*3470*/  IMAD.IADD R59, R59, 0x1, R107 ;  /* 0x000000013b3b7824 */ /* 0x000fe400078e026b */
[----:B------:R-:W-:-:S03]  /*3480*/  IMAD.WIDE.U32 R108, R121, R108, R114 ;  /* 0x0000006c796c7225 */ /* 0x000fc600078e0072 */
[----:B------:R-:W-:Y:S01]  /*3490*/  LEA.HI.X R61, R58, R13, R59, 0x2, P0 ;  /* 0x0000000d3a3d7211 */ /* 0x000fe200000f143b */
[----:B------:R-:W-:Y:S01]  /*34a0*/  IMAD.IADD R59, R125, 0x1, R63 ;  /* 0x000000017d3b7824 */ /* 0x000fe200078e023f */
[----:B------:R-:W-:Y:S01]  /*34b0*/  LEA R58, P0, R62, R12, 0x2 ;  /* 0x0000000c3e3a7211 */ /* 0x000fe200078010ff */
[----:B------:R-:W-:-:S03]  /*34c0*/  IMAD.IADD R107, R107, 0x1, R109 ;  /* 0x000000016b6b7824 */ /* 0x000fc600078e026d */
[----:B------:R-:W-:Y:S02]  /*34d0*/  LEA.HI.X R59, R62, R13, R59, 0x2, P0 ;  /* 0x0000000d3e3b7211 */ /* 0x000fe400000f143b */
[----:B------:R-:W-:-:S05]  /*34e0*/  IADD3 R106, P0, R106, R108, RZ ;  /* 0x0000006c6a6a7210 */ /* 0x000fca0007f1e0ff */
[----:B------:R-:W-:Y:S01]  /*34f0*/  IMAD.X R104, R107, 0x1, R105, P0 ;  /* 0x000000016b687824 */ /* 0x000fe200000e0669 */
[----:B------:R-:W-:-:S05]  /*3500*/  IADD3 R62, P0, R10, R108, RZ ;  /* 0x0000006c0a3e7210 */ /* 0x000fca0007f1e0ff */
[----:B------:R-:W-:Y:S01]  /*3510*/  IMAD.X R63, R11, 0x1, R107, P0 ;  /* 0x000000010b3f7824 */ /* 0x000fe200000e066b */
[----:B------:R-:W-:Y:S01]  /*3520*/  LEA R10, P0, R106, R12, 0x2 ;  /* 0x0000000c6a0a7211 */ /* 0x000fe200078010ff */
[----:B------:R-:W-:-:S03]  /*3530*/  IMAD.WIDE.U32 R62, R23, R14, R62 ;  /* 0x0000000e173e7225 */ /* 0x000fc600078e003e */
[----:B------:R-:W-:Y:S02]  /*3540*/  LEA.HI.X R11, R106, R13, R104, 0x2, P0 ;  /* 0x0000000d6a0b7211 */ /* 0x000fe400000f1468 */
[----:B------:R-:W-:Y:S01]  /*3550*/  P2R R104, PR, RZ, 0x2 ;  /* 0x00000002ff687803 */ /* 0x000fe20000000000 */
[----:B------:R-:W-:Y:S01]  /*3560*/  IMAD.IADD R14, R125, 0x1, R63 ;  /* 0x000000017d0e7824 */ /* 0x000fe200078e023f */
[----:B------:R-:W-:-:S04]  /*3570*/  LEA R12, P0, R62, R12, 0x2 ;  /* 0x0000000c3e0c7211 */ /* 0x000fc800078010ff */
[----:B------:R-:W-:Y:S02]  /*3580*/  LEA.HI.X R13, R62, R13, R14, 0x2, P0 ;  /* 0x0000000d3e0d7211 */ /* 0x000fe400000f140e */
[----:B------:R-:W-:-:S13]  /*3590*/  ISETP.GT.AND P0, PT, R3, RZ, P1 ;  /* 0x000000ff0300720c */ /* 0x000fda0000f04270 */
[----:B0-----:R-:W-:Y:S05]  /*35a0*/  @!P0 BRA `(.L_x_49) ;  /* 0x0000000000048947 */ /* 0x001fea0003800000 */
[----:B------:R0:W5:Y:S02]  /*35b0*/  LDG.E.LTC128B R103, desc[UR36][R6.64+0x44] ;  /* 0x0000442406677981 */ /* 0x000164000c1e1920 */
.L_x_49:
[----:B------:R-:W-:Y:S05]  /*35c0*/  BSYNC B1 ;  /* 0x0000000000017941 */ /* 0x000fea0003800000 */
.L_x_48:
[----:B-----5:R-:W-:Y:S01]  /*35d0*/  LOP3.LUT R14, R103, 0xffffe000, RZ, 0xc0, !PT ;  /* 0xffffe000670e7812 */ /* 0x020fe200078ec0ff */
[----:B------:R-:W-:Y:S04]  /*35e0*/  BSSY B1, `(.L_x_50) ;  /* 0x0000008000017945 */ /* 0x000fe80003800000 */
[----:B------:R-:W-:-:S04]  /*35f0*/  FMUL R14, R14, R91 ;  /* 0x0000005b0e0e7220 */ /* 0x000fc80000400000 */
[----:B------:R-:W-:-:S05]  /*3600*/  FFMA R65, R65, R90, R14 ;  /* 0x0000005a41417223 */ /* 0x000fca000000000e */
[----:B------:R-:W-:-:S05]  /*3610*/  F2FP.TF32.F32.PACK_B R65, R65 ;  /* 0x00000041ff41723e */ /* 0x000fca00024050ff */
[----:B------:R0:W-:Y:S01]  /*3620*/  @P0 STG.E desc[UR36][R20.64+0x44], R65 ;  /* 0x0000444114000986 */ /* 0x0001e2000c101924 */
[----:B------:R-:W-:-:S13]  /*3630*/  ISETP.GT.AND P0, PT, R3, 0x8, P2 ;  /* 0x000000080300780c */ /* 0x000fda0001704270 */
[----:B0-----:R-:W-:Y:S05]  /*3640*/  @!P0 BRA `(.L_x_51) ;  /* 0x0000000000048947 */ /* 0x001fea0003800000 */
[----:B------:R0:W5:Y:S02]  /*3650*/  LDG.E.LTC128B R103, desc[UR36][R56.64+0x40] ;  /* 0x0000402438677981 */ /* 0x000164000c1e1920 */
.L_x_51:
[----:B------:R-:W-:Y:S05]  /*3660*/  BSYNC B1 ;  /* 0x0000000000017941 */ /* 0x000fea0003800000 */
.L_x_50:
        /* <DEDUP_REMOVED lines=9> */
.L_x_53:
[----:B------:R-:W-:Y:S05]  /*3700*/  BSYNC B1 ;  /* 0x0000000000017941 */ /* 0x000fea0003800000 */
.L_x_52:
[----:B-----5:R-:W-:Y:S01]  /*3710*/  LOP3.LUT R14, R103, 0xffffe000, RZ, 0xc0, !PT ;  /* 0xffffe000670e7812 */ /* 0x020fe200078ec0ff */
[----:B------:R-:W-:Y:S01]  /*3720*/  BSSY B1, `(.L_x_54) ;  /* 0x000000a000017945 */ /* 0x000fe20003800000 */
[----:B------:R-:W-:-:S03]  /*3730*/  ISETP.GT.AND P2, PT, R4, 0x18, PT ;  /* 0x000000180400780c */ /* 0x000fc60003f44270 */
[----:B------:R-:W-:Y:S01]  /*3740*/  FMUL R14, R14, R91 ;  /* 0x0000005b0e0e7220 */ /* 0x000fe20000400000 */
[----:B------:R-:W-:-:S03]  /*3750*/  P2R R66, PR, RZ, 0x4 ;  /* 0x00000004ff427803 */ /* 0x000fc60000000000 */
[----:B------:R-:W-:-:S05]  /*3760*/  FFMA R67, R67, R90, R14 ;  /* 0x0000005a43437223 */ /* 0x000fca000000000e */
[----:B------:R-:W-:-:S05]  /*3770*/  F2FP.TF32.F32.PACK_B R67, R67 ;  /* 0x00000043ff43723e */ /* 0x000fca00024050ff */
[----:B------:R0:W-:Y:S01]  /*3780*/  @P0 STG.E desc[UR36][R110.64+0x44], R67 ;  /* 0x000044436e000986 */ /* 0x0001e2000c101924 */
[----:B------:R-:W-:-:S13]  /*3790*/  ISETP.GT.AND P0, PT, R3, RZ, P2 ;  /* 0x000000ff0300720c */ /* 0x000fda0001704270 */
[----:B0-----:R-:W-:Y:S05]  /*37a0*/  @!P0 BRA `(.L_x_55) ;  /* 0x0000000000048947 */ /* 0x001fea0003800000 */
[----:B------:R0:W5:Y:S02]  /*37b0*/  LDG.E.LTC128B R103, desc[UR36][R6.64+0x60] ;  /* 0x0000602406677981 */ /* 0x000164000c1e1920 */
.L_x_55:
[----:B------:R-:W-:Y:S05]  /*37c0*/  BSYNC B1 ;  /* 0x0000000000017941 */ /* 0x000fea0003800000 */
.L_x_54:
        /* <DEDUP_REMOVED lines=11> */
.L_x_57:
[----:B------:R-:W-:Y:S05]  /*3880*/  BSYNC B1 ;  /* 0x0000000000017941 */ /* 0x000fea0003800000 */
.L_x_56:
        /* <DEDUP_REMOVED lines=9> */
.L_x_59:
[----:B------:R-:W-:Y:S05]  /*3920*/  BSYNC B1 ;  /* 0x0000000000017941 */ /* 0x000fea0003800000 */
.L_x_58:
        /* <DEDUP_REMOVED lines=9> */
.L_x_61:
[----:B------:R-:W-:Y:S05]  /*39c0*/  BSYNC B1 ;  /* 0x0000000000017941 */ /* 0x000fea0003800000 */
.L_x_60:
        /* <DEDUP_REMOVED lines=11> */
.L_x_63:
[----:B------:R-:W-:Y:S05]  /*3a80*/  BSYNC B1 ;  /* 0x0000000000017941 */ /* 0x000fea0003800000 */
.L_x_62:
        /* <DEDUP_REMOVED lines=11> */
.L_x_65:
[----:B------:R-:W-:Y:S05]  /*3b40*/  BSYNC B1 ;  /* 0x0000000000017941 */ /* 0x000fea0003800000 */
.L_x_64:
        /* <DEDUP_REMOVED lines=9> */
.L_x_67:
[----:B------:R-:W-:Y:S05]  /*3be0*/  BSYNC B1 ;  /* 0x0000000000017941 */ /* 0x000fea0003800000 */
.L_x_66:
        /* <DEDUP_REMOVED lines=9> */
.L_x_69:
[----:B------:R-:W-:Y:S05]  /*3c80*/  BSYNC B1 ;  /* 0x0000000000017941 */ /* 0x000fea0003800000 */
.L_x_68:
        /* <DEDUP_REMOVED lines=11> */
.L_x_71:
[----:B------:R-:W-:Y:S05]  /*3d40*/  BSYNC B1 ;  /* 0x0000000000017941 */ /* 0x000fea0003800000 */
.L_x_70:
        /* <DEDUP_REMOVED lines=11> */
.L_x_73:
[----:B------:R-:W-:Y:S05]  /*3e00*/  BSYNC B1 ;  /* 0x0000000000017941 */ /* 0x000fea0003800000 */
.L_x_72:
        /* <DEDUP_REMOVED lines=9> */
.L_x_75:
[----:B------:R-:W-:Y:S05]  /*3ea0*/  BSYNC B1 ;  /* 0x0000000000017941 */ /* 0x000fea0003800000 */
.L_x_74:
        /* <DEDUP_REMOVED lines=9> */
.L_x_77:
[----:B------:R-:W-:Y:S05]  /*3f40*/  BSYNC B1 ;  /* 0x0000000000017941 */ /* 0x000fea0003800000 */
.L_x_76:
[----:B-----5:R-:W-:Y:S01]  /*3f50*/  LOP3.LUT R14, R103, 0xffffe000, RZ, 0xc0, !PT ;  /* 0xffffe000670e7812 */ /* 0x020fe200078ec0ff */
[----:B------:R-:W-:Y:S01]  /*3f60*/  BSSY B1, `(.L_x_78) ;  /* 0x0000009000017945 */ /* 0x000fe20003800000 */
[----:B------:R-:W-:-:S03]  /*3f70*/  ISETP.GT.AND P3, PT, R4, 0x30, PT ;  /* 0x000000300400780c */ /* 0x000fc60003f64270 */
[----:B------:R-:W-:-:S04]  /*3f80*/  FMUL R14, R14, R91 ;  /* 0x0000005b0e0e7220 */ /* 0x000fc80000400000 */
[----:B------:R-:W-:-:S05]  /*3f90*/  FFMA R79, R79, R90, R14 ;  /* 0x0000005a4f4f7223 */ /* 0x000fca000000000e */
[----:B------:R-:W-:-:S05]  /*3fa0*/  F2FP.TF32.F32.PACK_B R79, R79 ;  /* 0x0000004fff4f723e */ /* 0x000fca00024050ff */
[----:B------:R0:W-:Y:S01]  /*3fb0*/  @P0 STG.E desc[UR36][R110.64+0xa4], R79 ;  /* 0x0000a44f6e000986 */ /* 0x0001e2000c101924 */
[----:B------:R-:W-:-:S13]  /*3fc0*/  ISETP.GT.AND P0, PT, R3, RZ, P3 ;  /* 0x000000ff0300720c */ /* 0x000fda0001f04270 */
[----:B0-----:R-:W-:Y:S05]  /*3fd0*/  @!P0 BRA `(.L_x_79) ;  /* 0x0000000000048947 */ /* 0x001fea0003800000 */
[----:B------:R0:W5:Y:S02]  /*3fe0*/  LDG.E.LTC128B R103, desc[UR36][R6.64+0xc0] ;  /* 0x0000c02406677981 */ /* 0x000164000c1e1920 */
.L_x_79:
[----:B------:R-:W-:Y:S05]  /*3ff0*/  BSYNC B1 ;  /* 0x0000000000017941 */ /* 0x000fea0003800000 */
.L_x_78:
        /* <DEDUP_REMOVED lines=10> */
.L_x_81:
[----:B------:R-:W-:Y:S05]  /*40a0*/  BSYNC B1 ;  /* 0x0000000000017941 */ /* 0x000fea0003800000 */
.L_x_80:
        /* <DEDUP_REMOVED lines=9> */
.L_x_83:
[----:B------:R-:W-:Y:S05]  /*4140*/  BSYNC B1 ;  /* 0x0000000000017941 */ /* 0x000fea0003800000 */
.L_x_82:
        /* <DEDUP_REMOVED lines=9> */
.L_x_85:
[----:B------:R-:W-:Y:S05]  /*41e0*/  BSYNC B1 ;  /* 0x0000000000017941 */ /* 0x000fea0003800000 */
.L_x_84:
        /* <DEDUP_REMOVED lines=10> */
.L_x_87:
[----:B------:R-:W-:Y:S05]  /*4290*/  BSYNC B1 ;  /* 0x0000000000017941 */ /* 0x000fea0003800000 */
.L_x_86:
[----:B-----5:R-:W-:Y:S01]  /*42a0*/  LOP3.LUT R14, R103, 0xffffe000, RZ, 0xc0, !PT ;  /* 0xffffe000670e7812 */ /* 0x020fe200078ec0ff */
[----:B------:R-:W-:Y:S04]  /*42b0*/  BSSY B1, `(.L_x_88) ;  /* 0x000000f000017945 */ /* 0x000fe80003800000 */
[----:B------:R-:W-:-:S04]  /*42c0*/  FMUL R23, R14, R91 ;  /* 0x0000005b0e177220 */ /* 0x000fc80000400000 */
[----:B------:R-:W-:-:S05]  /*42d0*/  FFMA R23, R84, R90, R23 ;  /* 0x0000005a54177223 */ /* 0x000fca0000000017 */
[----:B------:R-:W-:-:S05]  /*42e0*/  F2FP.TF32.F32.PACK_B R23, R23 ;  /* 0x00000017ff17723e */ /* 0x000fca00024050ff */
[----:B------:R0:W-:Y:S01]  /*42f0*/  @P0 STG.E desc[UR36][R20.64+0xe0], R23 ;  /* 0x0000e01714000986 */ /* 0x0001e2000c101924 */
[----:B------:R-:W-:-:S05]  /*4300*/  IADD3 R62, P0, R15, R110, RZ ;  /* 0x0000006e0f3e7210 */ /* 0x000fca0007f1e0ff */
[----:B------:R-:W-:Y:S01]  /*4310*/  IMAD.X R63, R5, 0x1, R111, P0 ;  /* 0x00000001053f7824 */ /* 0x000fe200000e066f */
[----:B------:R-:W-:-:S05]  /*4320*/  IADD3 R64, P0, R15, R110, RZ ;  /* 0x0000006e0f407210 */ /* 0x000fca0007f1e0ff */
[----:B------:R-:W-:Y:S01]  /*4330*/  IMAD.X R65, R5, 0x1, R111, P0 ;  /* 0x0000000105417824 */ /* 0x000fe200000e066f */
[----:B------:R-:W-:-:S05]  /*4340*/  IADD3 R14, P0, R15, R20, RZ ;  /* 0x000000140f0e7210 */ /* 0x000fca0007f1e0ff */
[----:B------:R-:W-:Y:S01]  /*4350*/  IMAD.X R15, R5, 0x1, R21, P0 ;  /* 0x00000001050f7824 */ /* 0x000fe200000e0615 */
[----:B------:R-:W-:-:S04]  /*4360*/  ISETP.GT.AND P0, PT, R4, 0x39, PT ;  /* 0x000000390400780c */ /* 0x000fc80003f04270 */
[----:B------:R-:W-:-:S13]  /*4370*/  ISETP.GT.AND P4, PT, R3, RZ, P0 ;  /* 0x000000ff0300720c */ /* 0x000fda0000784270 */
[----:B0-----:R-:W-:Y:S05]  /*4380*/  @!P4 BRA `(.L_x_89) ;  /* 0x000000000004c947 */ /* 0x001fea0003800000 */
[----:B------:R0:W5:Y:S02]  /*4390*/  LDG.E.LTC128B R103, desc[UR36][R6.64+0xe4] ;  /* 0x0000e42406677981 */ /* 0x000164000c1e1920 */
.L_x_89:
[----:B------:R-:W-:Y:S05]  /*43a0*/  BSYNC B1 ;  /* 0x0000000000017941 */ /* 0x000fea0003800000 */
.L_x_88:
        /* <DEDUP_REMOVED lines=9> */
.L_x_91:
[----:B------:R-:W-:Y:S05]  /*4440*/  BSYNC B1 ;  /* 0x0000000000017941 */ /* 0x000fea0003800000 */
.L_x_90:
        /* <DEDUP_REMOVED lines=9> */
.L_x_93:
[----:B------:R-:W-:Y:S05]  /*44e0*/  BSYNC B1 ;  /* 0x0000000000017941 */ /* 0x000fea0003800000 */
.L_x_92:
[----:B-----5:R-:W-:-:S05]  /*44f0*/  LOP3.LUT R4, R103, 0xffffe000, RZ, 0xc0, !PT ;  /* 0xffffe00067047812 */ /* 0x020fca00078ec0ff */
[----:B------:R-:W-:-:S04]  /*4500*/  FMUL R4, R4, R91 ;  /* 0x0000005b04047220 */ /* 0x000fc80000400000 */
[----:B------:R-:W-:-:S05]  /*4510*/  FFMA R87, R87, R90, R4 ;  /* 0x0000005a57577223 */ /* 0x000fca0000000004 */
[----:B------:R-:W-:-:S05]  /*4520*/  F2FP.TF32.F32.PACK_B R87, R87 ;  /* 0x00000057ff57723e */ /* 0x000fca00024050ff */
[----:B------:R0:W-:Y:S01]  /*4530*/  @P4 STG.E desc[UR36][R110.64+0xe4], R87 ;  /* 0x0000e4576e004986 */ /* 0x0001e2000c101924 */
[----:B------:R-:W-:-:S13]  /*4540*/  ISETP.GT.AND P4, PT, R3, 0x80, P6 ;  /* 0x000000800300780c */ /* 0x000fda0003784270 */
[----:B------:R-:W2:Y:S01]  /*4550*/  @P4 LDG.E.LTC128B R103, desc[UR36][R60.64] ;  /* 0x000000243c674981 */ /* 0x000ea2000c1e1920 */
[----:B------:R-:W-:Y:S01]  /*4560*/  BSSY B1, `(.L_x_94) ;  /* 0x000000a000017945 */ /* 0x000fe20003800000 */
[----:B--2---:R-:W-:-:S05]  /*4570*/  LOP3.LUT R4, R103, 0xffffe000, RZ, 0xc0, !PT ;  /* 0xffffe00067047812 */ /* 0x004fca00078ec0ff */
[----:B------:R-:W-:-:S04]  /*4580*/  FMUL R5, R4, R91 ;  /* 0x0000005b04057220 */ /* 0x000fc80000400000 */
[----:B------:R-:W-:-:S05]  /*4590*/  FFMA R5, R24, R90, R5 ;  /* 0x0000005a18057223 */ /* 0x000fca0000000005 */
[----:B------:R-:W-:-:S05]  /*45a0*/  F2FP.TF32.F32.PACK_B R5, R5 ;  /* 0x00000005ff05723e */ /* 0x000fca00024050ff */
[----:B------:R0:W-:Y:S01]  /*45b0*/  @P4 STG.E desc[UR36][R14.64], R5 ;  /* 0x000000050e004986 */ /* 0x0001e2000c101924 */
[----:B------:R-:W-:-:S04]  /*45c0*/  ISETP.NE.AND P4, PT, R119, RZ, PT ;  /* 0x000000ff7700720c */ /* 0x000fc80003f85270 */
[----:B------:R-:W-:-:S13]  /*45d0*/  ISETP.GT.AND P4, PT, R3, 0x80, P4 ;  /* 0x000000800300780c */ /* 0x000fda0002784270 */
[----:B0-----:R-:W-:Y:S05]  /*45e0*/  @!P4 BRA `(.L_x_95) ;  /* 0x000000000004c947 */ /* 0x001fea0003800000 */
[----:B------:R0:W5:Y:S02]  /*45f0*/  LDG.E.LTC128B R103, desc[UR36][R58.64+0x4] ;  /* 0x000004243a677981 */ /* 0x000164000c1e1920 */
.L_x_95:
[----:B------:R-:W-:Y:S05]  /*4600*/  BSYNC B1 ;  /* 0x0000000000017941 */ /* 0x000fea0003800000 */
.L_x_94:
[----:B-----5:R-:W-:Y:S01]  /*4610*/  LOP3.LUT R4, R103, 0xffffe000, RZ, 0xc0, !PT ;  /* 0xffffe00067047812 */ /* 0x020fe200078ec0ff */
[----:B------:R-:W-:Y:S01]  /*4620*/  @P4 IMAD.MOV.U32 R5, RZ, RZ, R15 ;  /* 0x000000ffff054224 */ /* 0x000fe200078e000f */
[----:B------:R-:W-:Y:S01]  /*4630*/  ISETP.GT.AND P6, PT, R3, 0x88, P6 ;  /* 0x000000880300780c */ /* 0x000fe200037c4270 */
[----:B------:R-:W-:Y:S02]  /*4640*/  BSSY B1, `(.L_x_96) ;  /* 0x0000008000017945 */ /* 0x000fe40003800000 */
[----:B------:R-:W-:-:S04]  /*4650*/  FMUL R4, R4, R91 ;  /* 0x0000005b04047220 */ /* 0x000fc80000400000 */
[----:B------:R-:W-:Y:S01]  /*4660*/  FFMA R25, R25, R90, R4 ;  /* 0x0000005a19197223 */ /* 0x000fe20000000004 */
[----:B------:R-:W-:-:S04]  /*4670*/  @P4 IMAD.MOV.U32 R4, RZ, RZ, R14 ;  /* 0x000000ffff044224 */ /* 0x000fc800078e000e */
[----:B------:R-:W-:-:S05]  /*4680*/  F2FP.TF32.F32.PACK_B R25, R25 ;  /* 0x00000019ff19723e */ /* 0x000fca00024050ff */
[----:B------:R2:W-:Y:S01]  /*4690*/  @P4 STG.E desc[UR36][R4.64+0x4], R25 ;  /* 0x0000041904004986 */ /* 0x0005e2000c101924 */
[----:B------:R-:W-:Y:S05]  /*46a0*/  @!P6 BRA `(.L_x_97) ;  /* 0x000000000004e947 */ /* 0x000fea0003800000 */
[----:B------:R0:W5:Y:S02]  /*46b0*/  LDG.E.LTC128B R103, desc[UR36][R10.64] ;  /* 0x000000240a677981 */ /* 0x000164000c1e1920 */
.L_x_97:
[----:B------:R-:W-:Y:S05]  /*46c0*/  BSYNC B1 ;  /* 0x0000000000017941 */ /* 0x000fea0003800000 */
.L_x_96:
[----:B--2--5:R-:W-:Y:S01]  /*46d0*/  LOP3.LUT R4, R103, 0xffffe000, RZ, 0xc0, !PT ;  /* 0xffffe00067047812 */ /* 0x024fe200078ec0ff */
[----:B------:R-:W-:Y:S01]  /*46e0*/  BSSY B1, `(.L_x_98) ;  /* 0x0000009000017945 */ /* 0x000fe20003800000 */
[----:B------:R-:W-:-:S03]  /*46f0*/  ISETP.NE.AND P4, PT, R119, RZ, PT ;  /* 0x000000ff7700720c */ /* 0x000fc60003f85270 */
[----:B------:R-:W-:Y:S01]  /*4700*/  FMUL R5, R4, R91 ;  /* 0x0000005b04057220 */ /* 0x000fe20000400000 */
[----:B------:R-:W-:-:S03]  /*4710*/  ISETP.GT.AND P4, PT, R3, 0x88, P4 ;  /* 0x000000880300780c */ /* 0x000fc60002784270 */
[----:B------:R-:W-:-:S05]  /*4720*/  FFMA R5, R26, R90, R5 ;  /* 0x0000005a1a057223 */ /* 0x000fca0000000005 */
[----:B------:R-:W-:-:S05]  /*4730*/  F2FP.TF32.F32.PACK_B R5, R5 ;  /* 0x00000005ff05723e */ /* 0x000fca00024050ff */
[----:B------:R2:W-:Y:S01]  /*4740*/  @P6 STG.E desc[UR36][R62.64], R5 ;  /* 0x000000053e006986 */ /* 0x0005e2000c101924 */
[----:B------:R-:W-:Y:S05]  /*4750*/  @!P4 BRA `(.L_x_99) ;  /* 0x000000000004c947 */ /* 0x000fea0003800000 */
[----:B------:R0:W5:Y:S02]  /*4760*/  LDG.E.LTC128B R103, desc[UR36][R12.64+0x4] ;  /* 0x000004240c677981 */ /* 0x000164000c1e1920 */
.L_x_99:
[----:B------:R-:W-:Y:S05]  /*4770*/  BSYNC B1 ;  /* 0x0000000000017941 */ /* 0x000fea0003800000 */
.L_x_98:
[----:B-----5:R-:W-:Y:S01]  /*4780*/  LOP3.LUT R4, R103, 0xffffe000, RZ, 0xc0, !PT ;  /* 0xffffe00067047812 */ /* 0x020fe200078ec0ff */
[----:B------:R-:W-:Y:S01]  /*4790*/  BSSY B1, `(.L_x_100) ;  /* 0x0000009000017945 */ /* 0x000fe20003800000 */
[----:B------:R-:W-:-:S03]  /*47a0*/  ISETP.NE.AND P6, PT, R116, RZ, PT ;  /* 0x000000ff7400720c */ /* 0x000fc60003fc5270 */
[----:B------:R-:W-:-:S04]  /*47b0*/  FMUL R4, R4, R91 ;  /* 0x0000005b04047220 */ /* 0x000fc80000400000 */
[----:B------:R-:W-:-:S05]  /*47c0*/  FFMA R27, R27, R90, R4 ;  /* 0x0000005a1b1b7223 */ /* 0x000fca0000000004 */
[----:B------:R-:W-:-:S05]  /*47d0*/  F2FP.TF32.F32.PACK_B R27, R27 ;  /* 0x0000001bff1b723e */ /* 0x000fca00024050ff */
[----:B------:R0:W-:Y:S01]  /*47e0*/  @P4 STG.E desc[UR36][R64.64+0x4], R27 ;  /* 0x0000041b40004986 */ /* 0x0001e2000c101924 */
[----:B------:R-:W-:-:S13]  /*47f0*/  ISETP.GT.AND P4, PT, R3, 0x80, P6 ;  /* 0x000000800300780c */ /* 0x000fda0003784270 */
[----:B0-----:R-:W-:Y:S05]  /*4800*/  @!P4 BRA `(.L_x_101) ;  /* 0x000000000004c947 */ /* 0x001fea0003800000 */
[----:B------:R0:W5:Y:S02]  /*4810*/  LDG.E.LTC128B R103, desc[UR36][R58.64+0x20] ;  /* 0x000020243a677981 */ /* 0x000164000c1e1920 */
.L_x_101:
[----:B------:R-:W-:Y:S05]  /*4820*/  BSYNC B1 ;  /* 0x0000000000017941 */ /* 0x000fea0003800000 */
.L_x_100:
[----:B-----5:R-:W-:Y:S01]  /*4830*/  LOP3.LUT R4, R103, 0xffffe000, RZ, 0xc0, !PT ;  /* 0xffffe00067047812 */ /* 0x020fe200078ec0ff */
[----:B------:R-:W-:Y:S01]  /*4840*/  BSSY B1, `(.L_x_102) ;  /* 0x000000b000017945 */ /* 0x000fe20003800000 */
[----:B------:R-:W-:-:S03]  /*4850*/  ISETP.NE.AND P6, PT, R117, RZ, PT ;  /* 0x000000ff7500720c */ /* 0x000fc60003fc5270 */
[----:B--2---:R-:W-:Y:S01]  /*4860*/  FMUL R5, R4, R91 ;  /* 0x0000005b04057220 */ /* 0x004fe20000400000 */
[----:B------:R-:W-:-:S03]  /*4870*/  @P4 IMAD.MOV.U32 R4, RZ, RZ, R14 ;  /* 0x000000ffff044224 */ /* 0x000fc600078e000e */
[----:B-1-34-:R-:W-:Y:S01]  /*4880*/  FFMA R7, R28, R90, R5 ;  /* 0x0000005a1c077223 */ /* 0x01afe20000000005 */
[----:B------:R-:W-:-:S04]  /*4890*/  @P4 IMAD.MOV.U32 R5, RZ, RZ, R15 ;  /* 0x000000ffff054224 */ /* 0x000fc800078e000f */
[----:B------:R-:W-:-:S05]  /*48a0*/  F2FP.TF32.F32.PACK_B R7, R7 ;  /* 0x00000007ff07723e */ /* 0x000fca00024050ff */
[----:B------:R1:W-:Y:S01]  /*48b0*/  @P4 STG.E desc[UR36][R4.64+0x20], R7 ;  /* 0x0000200704004986 */ /* 0x0003e2000c101924 */
[----:B------:R-:W-:-:S13]  /*48c0*/  ISETP.GT.AND P4, PT, R3, 0x80, P6 ;  /* 0x000000800300780c */ /* 0x000fda0003784270 */
[----:B-1----:R-:W-:Y:S05]  /*48d0*/  @!P4 BRA `(.L_x_103) ;  /* 0x000000000004c947 */ /* 0x002fea0003800000 */
[----:B------:R1:W5:Y:S02]  /*48e0*/  LDG.E.LTC128B R103, desc[UR36][R58.64+0x24] ;  /* 0x000024243a677981 */ /* 0x000364000c1e1920 */
.L_x_103:
[----:B------:R-:W-:Y:S05]  /*48f0*/  BSYNC B1 ;  /* 0x0000000000017941 */ /* 0x000fea0003800000 */
.L_x_102:
[----:B-----5:R-:W-:Y:S01]  /*4900*/  LOP3.LUT R4, R103, 0xffffe000, RZ, 0xc0, !PT ;  /* 0xffffe00067047812 */ /* 0x020fe200078ec0ff */
[----:B------:R-:W-:Y:S01]  /*4910*/  @P4 IMAD.MOV.U32 R5, RZ, RZ, R15 ;  /* 0x000000ffff054224 */ /* 0x000fe200078e000f */
[----:B------:R-:W-:Y:S03]  /*4920*/  BSSY B1, `(.L_x_104) ;  /* 0x000000a000017945 */ /* 0x000fe60003800000 */
[----:B------:R-:W-:-:S04]  /*4930*/  FMUL R4, R4, R91 ;  /* 0x0000005b04047220 */ /* 0x000fc80000400000 */
[----:B------:R-:W-:Y:S01]  /*4940*/  FFMA R29, R29, R90, R4 ;  /* 0x0000005a1d1d7223 */ /* 0x000fe20000000004 */
[----:B------:R-:W-:-:S04]  /*4950*/  @P4 IMAD.MOV.U32 R4, RZ, RZ, R14 ;  /* 0x000000ffff044224 */ /* 0x000fc800078e000e */
[----:B------:R-:W-:-:S05]  /*4960*/  F2FP.TF32.F32.PACK_B R29, R29 ;  /* 0x0000001dff1d723e */ /* 0x000fca00024050ff */
[----:B------:R2:W-:Y:S01]  /*4970*/  @P4 STG.E desc[UR36][R4.64+0x24], R29 ;  /* 0x0000241d04004986 */ /* 0x0005e2000c101924 */
[----:B------:R-:W-:-:S04]  /*4980*/  ISETP.NE.AND P4, PT, R116, RZ, PT ;  /* 0x000000ff7400720c */ /* 0x000fc80003f85270 */
[----:B------:R-:W-:-:S13]  /*4990*/  ISETP.GT.AND P4, PT, R3, 0x88, P4 ;  /* 0x000000880300780c */ /* 0x000fda0002784270 */
[----:B--2---:R-:W-:Y:S05]  /*49a0*/  @!P4 BRA `(.L_x_105) ;  /* 0x000000000004c947 */ /* 0x004fea0003800000 */
[----:B------:R2:W5:Y:S02]  /*49b0*/  LDG.E.LTC128B R103, desc[UR36][R12.64+0x20] ;  /* 0x000020240c677981 */ /* 0x000564000c1e1920 */
.L_x_105:
[----:B------:R-:W-:Y:S05]  /*49c0*/  BSYNC B1 ;  /* 0x0000000000017941 */ /* 0x000fea0003800000 */
.L_x_104:
[----:B-----5:R-:W-:Y:S01]  /*49d0*/  LOP3.LUT R4, R103, 0xffffe000, RZ, 0xc0, !PT ;  /* 0xffffe00067047812 */ /* 0x020fe200078ec0ff */
[----:B------:R-:W-:Y:S04]  /*49e0*/  BSSY B1, `(.L_x_106) ;  /* 0x0000008000017945 */ /* 0x000fe80003800000 */
[----:B------:R-:W-:-:S04]  /*49f0*/  FMUL R5, R4, R91 ;  /* 0x0000005b04057220 */ /* 0x000fc80000400000 */
[----:B------:R-:W-:-:S05]  /*4a00*/  FFMA R5, R30, R90, R5 ;  /* 0x0000005a1e057223 */ /* 0x000fca0000000005 */
[----:B------:R-:W-:-:S05]  /*4a10*/  F2FP.TF32.F32.PACK_B R5, R5 ;  /* 0x00000005ff05723e */ /* 0x000fca00024050ff */
[----:B------:R3:W-:Y:S01]  /*4a20*/  @P4 STG.E desc[UR36][R8.64+0x20], R5 ;  /* 0x0000200508004986 */ /* 0x0007e2000c101924 */
[----:B------:R-:W-:-:S13]  /*4a30*/  ISETP.GT.AND P4, PT, R3, 0x88, P6 ;  /* 0x000000880300780c */ /* 0x000fda0003784270 */
[----:B---3--:R-:W-:Y:S05]  /*4a40*/  @!P4 BRA `(.L_x_107) ;  /* 0x000000000004c947 */ /* 0x008fea0003800000 */
[----:B------:R3:W5:Y:S02]  /*4a50*/  LDG.E.LTC128B R103, desc[UR36][R12.64+0x24] ;  /* 0x000024240c677981 */ /* 0x000764000c1e1920 */
.L_x_107:
[----:B------:R-:W-:Y:S05]  /*4a60*/  BSYNC B1 ;  /* 0x0000000000017941 */ /* 0x000fea0003800000 */
.L_x_106:
[----:B-----5:R-:W-:Y:S01]  /*4a70*/  LOP3.LUT R4, R103, 0xffffe000, RZ, 0xc0, !PT ;  /* 0xffffe00067047812 */ /* 0x020fe200078ec0ff */
[----:B------:R-:W-:Y:S01]  /*4a80*/  @P4 IMAD.MOV.U32 R5, RZ, RZ, R9 ;  /* 0x000000ffff054224 */ /* 0x000fe200078e0009 */
[----:B------:R-:W-:Y:S01]  /*4a90*/  ISETP.NE.AND P6, PT, R112, RZ, PT ;  /* 0x000000ff7000720c */ /* 0x000fe20003fc5270 */
[----:B------:R-:W-:Y:S02]  /*4aa0*/  BSSY B1, `(.L_x_108) ;  /* 0x0000009000017945 */ /* 0x000fe40003800000 */
[----:B------:R-:W-:-:S04]  /*4ab0*/  FMUL R4, R4, R91 ;  /* 0x0000005b04047220 */ /* 0x000fc80000400000 */
[----:B------:R-:W-:Y:S01]  /*4ac0*/  FFMA R31, R31, R90, R4 ;  /* 0x0000005a1f1f7223 */ /* 0x000fe20000000004 */
[----:B------:R-:W-:-:S04]  /*4ad0*/  @P4 IMAD.MOV.U32 R4, RZ, RZ, R8 ;  /* 0x000000ffff044224 */ /* 0x000fc800078e0008 */
[----:B------:R-:W-:-:S05]  /*4ae0*/  F2FP.TF32.F32.PACK_B R31, R31 ;  /* 0x0000001fff1f723e */ /* 0x000fca00024050ff */
[----:B------:R4:W-:Y:S01]  /*4af0*/  @P4 STG.E desc[UR36][R4.64+0x24], R31 ;  /* 0x0000241f04004986 */ /* 0x0009e2000c101924 */
[----:B------:R-:W-:-:S13]  /*4b00*/  ISETP.GT.AND P4, PT, R3, 0x80, P6 ;  /* 0x000000800300780c */ /* 0x000fda0003784270 */
[----:B----4-:R-:W-:Y:S05]  /*4b10*/  @!P4 BRA `(.L_x_109) ;  /* 0x000000000004c947 */ /* 0x010fea0003800000 */
[----:B------:R4:W5:Y:S02]  /*4b20*/  LDG.E.LTC128B R103, desc[UR36][R58.64+0x40] ;  /* 0x000040243a677981 */ /* 0x000964000c1e1920 */
.L_x_109:
[----:B------:R-:W-:Y:S05]  /*4b30*/  BSYNC B1 ;  /* 0x0000000000017941 */ /* 0x000fea0003800000 */
.L_x_108:
[----:B-----5:R-:W-:Y:S01]  /*4b40*/  LOP3.LUT R4, R103, 0xffffe000, RZ, 0xc0, !PT ;  /* 0xffffe00067047812 */ /* 0x020fe200078ec0ff */
[----:B------:R-:W-:Y:S01]  /*4b50*/  BSSY B1, `(.L_x_110) ;  /* 0x000000b000017945 */ /* 0x000fe20003800000 */
[----:B------:R-:W-:-:S03]  /*4b60*/  ISETP.NE.AND P6, PT, R104, RZ, PT ;  /* 0x000000ff6800720c */ /* 0x000fc60003fc5270 */
[----:B------:R-:W-:Y:S01]  /*4b70*/  FMUL R5, R4, R91 ;  /* 0x0000005b04057220 */ /* 0x000fe20000400000 */
[----:B------:R-:W-:-:S03]  /*4b80*/  @P4 IMAD.MOV.U32 R4, RZ, RZ, R14 ;  /* 0x000000ffff044224 */ /* 0x000fc600078e000e */
[----:B------:R-:W-:Y:S01]  /*4b90*/  FFMA R7, R32, R90, R5 ;  /* 0x0000005a20077223 */ /* 0x000fe20000000005 */
[----:B------:R-:W-:-:S04]  /*4ba0*/  @P4 IMAD.MOV.U32 R5, RZ, RZ, R15 ;  /* 0x000000ffff054224 */ /* 0x000fc800078e000f */
[----:B------:R-:W-:-:S05]  /*4bb0*/  F2FP.TF32.F32.PACK_B R7, R7 ;  /* 0x00000007ff07723e */ /* 0x000fca00024050ff */
[----:B------:R0:W-:Y:S01]  /*4bc0*/  @P4 STG.E desc[UR36][R4.64+0x40], R7 ;  /* 0x0000400704004986 */ /* 0x0001e2000c101924 */
[----:B------:R-:W-:-:S13]  /*4bd0*/  ISETP.GT.AND P4, PT, R3, 0x80, P6 ;  /* 0x000000800300780c */ /* 0x000fda0003784270 */
[----:B0-----:R-:W-:Y:S05]  /*4be0*/  @!P4 BRA `(.L_x_111) ;  /* 0x000000000004c947 */ /* 0x001fea0003800000 */
[----:B------:R0:W5:Y:S02]  /*4bf0*/  LDG.E.LTC128B R103, desc[UR36][R58.64+0x44] ;  /* 0x000044243a677981 */ /* 0x000164000c1e1920 */
.L_x_111:
[----:B------:R-:W-:Y:S05]  /*4c00*/  BSYNC B1 ;  /* 0x0000000000017941 */ /* 0x000fea0003800000 */
.L_x_110:
        /* <DEDUP_REMOVED lines=10> */
[----:B0-----:R-:W-:Y:S05]  /*4cb0*/  @!P4 BRA `(.L_x_113) ;  /* 0x000000000004c947 */ /* 0x001fea0003800000 */
[----:B------:R0:W5:Y:S02]  /*4cc0*/  LDG.E.LTC128B R103, desc[UR36][R12.64+0x40] ;  /* 0x000040240c677981 */ /* 0x000164000c1e1920 */
.L_x_113:
[----:B------:R-:W-:Y:S05]  /*4cd0*/  BSYNC B1 ;  /* 0x0000000000017941 */ /* 0x000fea0003800000 */
.L_x_112:
[----:B-----5:R-:W-:Y:S01]  /*4ce0*/  LOP3.LUT R4, R103, 0xffffe000, RZ, 0xc0, !PT ;  /* 0xffffe00067047812 */ /* 0x020fe200078ec0ff */
[----:B------:R-:W-:Y:S04]  /*4cf0*/  BSSY B1, `(.L_x_114) ;  /* 0x000000a000017945 */ /* 0x000fe80003800000 */
        /* <DEDUP_REMOVED lines=9> */
.L_x_115:
[----:B------:R-:W-:Y:S05]  /*4d90*/  BSYNC B1 ;  /* 0x0000000000017941 */ /* 0x000fea0003800000 */
.L_x_114:
        /* <DEDUP_REMOVED lines=10> */
[----:B0-----:R-:W-:Y:S05]  /*4e40*/  @!P4 BRA `(.L_x_117) ;  /* 0x000000000004c947 */ /* 0x001fea0003800000 */
[----:B------:R0:W5:Y:S02]  /*4e50*/  LDG.E.LTC128B R103, desc[UR36][R58.64+0x60] ;  /* 0x000060243a677981 */ /* 0x000164000c1e1920 */
.L_x_117:
[----:B------:R-:W-:Y:S05]  /*4e60*/  BSYNC B1 ;  /* 0x0000000000017941 */ /* 0x000fea0003800000 */
.L_x_116:
        /* <DEDUP_REMOVED lines=12> */
.L_x_119:
[----:B------:R-:W-:Y:S05]  /*4f30*/  BSYNC B1 ;  /* 0x0000000000017941 */ /* 0x000fea0003800000 */
.L_x_118:
        /* <DEDUP_REMOVED lines=12> */
.L_x_121:
[----:B------:R-:W-:Y:S05]  /*5000*/  BSYNC B1 ;  /* 0x0000000000017941 */ /* 0x000fea0003800000 */
.L_x_120:
        /* <DEDUP_REMOVED lines=11> */
.L_x_123:
[----:B------:R-:W-:Y:S05]  /*50c0*/  BSYNC B1 ;  /* 0x0000000000017941 */ /* 0x000fea0003800000 */
.L_x_122:
        /* <DEDUP_REMOVED lines=12> */
.L_x_125:
[----:B------:R-:W-:Y:S05]  /*5190*/  BSYNC B1 ;  /* 0x0000000000017941 */ /* 0x000fea0003800000 */
.L_x_124:
        /* <DEDUP_REMOVED lines=12> */
.L_x_127:
[----:B------:R-:W-:Y:S05]  /*5260*/  BSYNC B1 ;  /* 0x0000000000017941 */ /* 0x000fea0003800000 */
.L_x_126:
        /* <DEDUP_REMOVED lines=12> */
.L_x_129:
[----:B------:R-:W-:Y:S05]  /*5330*/  BSYNC B1 ;  /* 0x0000000000017941 */ /* 0x000fea0003800000 */
.L_x_128:
        /* <DEDUP_REMOVED lines=11> */
.L_x_131:
[----:B------:R-:W-:Y:S05]  /*53f0*/  BSYNC B1 ;  /* 0x0000000000017941 */ /* 0x000fea0003800000 */
.L_x_130:
        /* <DEDUP_REMOVED lines=12> */
.L_x_133:
[----:B------:R-:W-:Y:S05]  /*54c0*/  BSYNC B1 ;  /* 0x0000000000017941 */ /* 0x000fea0003800000 */
.L_x_132:
        /* <DEDUP_REMOVED lines=11> */
.L_x_135:
[----:B------:R-:W-:Y:S05]  /*5580*/  BSYNC B1 ;  /* 0x0000000000017941 */ /* 0x000fea0003800000 */
.L_x_134:
        /* <DEDUP_REMOVED lines=11> */
.L_x_137:
[----:B------:R-:W-:Y:S05]  /*5640*/  BSYNC B1 ;  /* 0x0000000000017941 */ /* 0x000fea0003800000 */
.L_x_136:
[----:B-----5:R-:W-:Y:S01]  /*5650*/  LOP3.LUT R4, R103, 0xffffe000, RZ, 0xc0, !PT ;  /* 0xffffe00067047812 */ /* 0x020fe200078ec0ff */
[----:B------:R-:W-:Y:S01]  /*5660*/  BSSY B1, `(.L_x_138) ;  /* 0x000000a000017945 */ /* 0x000fe20003800000 */
[----:B------:R-:W-:-:S03]  /*5670*/  ISETP.GT.AND P5, PT, R3, 0x88, P5 ;  /* 0x000000880300780c */ /* 0x000fc60002fa4270 */
[----:B------:R-:W-:Y:S01]  /*5680*/  FMUL R5, R4, R91 ;  /* 0x0000005b04057220 */ /* 0x000fe20000400000 */
[----:B------:R-:W-:-:S03]  /*5690*/  @P4 IMAD.MOV.U32 R4, RZ, RZ, R8 ;  /* 0x000000ffff044224 */ /* 0x000fc600078e0008 */
[----:B------:R-:W-:Y:S01]  /*56a0*/  FFMA R7, R46, R90, R5 ;  /* 0x0000005a2e077223 */ /* 0x000fe20000000005 */
[----:B------:R-:W-:-:S04]  /*56b0*/  @P4 IMAD.MOV.U32 R5, RZ, RZ, R9 ;  /* 0x000000ffff054224 */ /* 0x000fc800078e0009 */
[----:B------:R-:W-:-:S05]  /*56c0*/  F2FP.TF32.F32.PACK_B R7, R7 ;  /* 0x00000007ff07723e */ /* 0x000fca00024050ff */
[----:B------:R0:W-:Y:S01]  /*56d0*/  @P4 STG.E desc[UR36][R4.64+0xa0], R7 ;  /* 0x0000a00704004986 */ /* 0x0001e2000c101924 */
[----:B------:R-:W-:Y:S05]  /*56e0*/  @!P5 BRA `(.L_x_139) ;  /* 0x000000000004d947 */ /* 0x000fea0003800000 */
[----:B------:R0:W5:Y:S02]  /*56f0*/  LDG.E.LTC128B R103, desc[UR36][R12.64+0xa4] ;  /* 0x0000a4240c677981 */ /* 0x000164000c1e1920 */
.L_x_139:
[----:B------:R-:W-:Y:S05]  /*5700*/  BSYNC B1 ;  /* 0x0000000000017941 */ /* 0x000fea0003800000 */
.L_x_138:
[----:B0----5:R-:W-:Y:S01]  /*5710*/  LOP3.LUT R4, R103, 0xffffe000, RZ, 0xc0, !PT ;  /* 0xffffe00067047812 */ /* 0x021fe200078ec0ff */
        /* <DEDUP_REMOVED lines=10> */
.L_x_141:
[----:B------:R-:W-:Y:S05]  /*57c0*/  BSYNC B1 ;  /* 0x0000000000017941 */ /* 0x000fea0003800000 */
.L_x_140:
[----:B0----5:R-:W-:Y:S01]  /*57d0*/  LOP3.LUT R4, R103, 0xffffe000, RZ, 0xc0, !PT ;  /* 0xffffe00067047812 */ /* 0x021fe200078ec0ff */
        /* <DEDUP_REMOVED lines=10> */
.L_x_143:
[----:B------:R-:W-:Y:S05]  /*5880*/  BSYNC B1 ;  /* 0x0000000000017941 */ /* 0x000fea0003800000 */
.L_x_142:
        /* <DEDUP_REMOVED lines=11> */
.L_x_145:
[----:B------:R-:W-:Y:S05]  /*5940*/  BSYNC B1 ;  /* 0x0000000000017941 */ /* 0x000fea0003800000 */
.L_x_144:
        /* <DEDUP_REMOVED lines=11> */
.L_x_147:
[----:B------:R-:W-:Y:S05]  /*5a00*/  BSYNC B1 ;  /* 0x0000000000017941 */ /* 0x000fea0003800000 */
.L_x_146:
        /* <DEDUP_REMOVED lines=11> */
.L_x_149:
[----:B------:R-:W-:Y:S05]  /*5ac0*/  BSYNC B1 ;  /* 0x0000000000017941 */ /* 0x000fea0003800000 */
.L_x_148:
        /* <DEDUP_REMOVED lines=11> */
.L_x_151:
[----:B------:R-:W-:Y:S05]  /*5b80*/  BSYNC B1 ;  /* 0x0000000000017941 */ /* 0x000fea0003800000 */
.L_x_150:
[----:B0----5:R-:W-:Y:S01]  /*5b90*/  LOP3.LUT R4, R103, 0xffffe000, RZ, 0xc0, !PT ;  /* 0xffffe00067047812 */ /* 0x021fe200078ec0ff */
        /* <DEDUP_REMOVED lines=8> */
.L_x_153:
[----:B------:R-:W-:Y:S05]  /*5c20*/  BSYNC B1 ;  /* 0x0000000000017941 */ /* 0x000fea0003800000 */
.L_x_152:
        /* <DEDUP_REMOVED lines=11> */
.L_x_155:
[----:B------:R-:W-:Y:S05]  /*5ce0*/  BSYNC B1 ;  /* 0x0000000000017941 */ /* 0x000fea0003800000 */
.L_x_154:
[----:B------:R-:W-:Y:S05]  /*5cf0*/  @!P0 BRA `(.L_x_156) ;  /* 0x00000014008c8947 */ /* 0x000fea0003800000 */
[----:B0----5:R-:W-:-:S05]  /*5d00*/  LOP3.LUT R4, R103, 0xffffe000, RZ, 0xc0, !PT ;  /* 0xffffe00067047812 */ /* 0x021fca00078ec0ff */
[----:B------:R-:W-:-:S04]  /*5d10*/  FMUL R4, R4, R91 ;  /* 0x0000005b04047220 */ /* 0x000fc80000400000 */
[----:B------:R-:W-:-:S05]  /*5d20*/  FFMA R55, R55, R90, R4 ;  /* 0x0000005a37377223 */ /* 0x000fca0000000004 */
[----:B------:R-:W-:-:S05]  /*5d30*/  F2FP.TF32.F32.PACK_B R55, R55 ;  /* 0x00000037ff37723e */ /* 0x000fca00024050ff */
[----:B------:R0:W-:Y:S01]  /*5d40*/  STG.E desc[UR36][R8.64+0xe4], R55 ;  /* 0x0000e43708007986 */ /* 0x0001e2000c101924 */
[----:B------:R-:W-:Y:S05]  /*5d50*/  BRA `(.L_x_156) ;  /* 0x0000001400747947 */ /* 0x000fea0003800000 */
.L_x_33:
[----:B------:R-:W-:Y:S01]  /*5d60*/  ULDC.64 UR4, c[0x0][0x5c0] ;  /* 0x0001700000047ab9 */ /* 0x000fe20000000a00 */
[-C--:B------:R-:W-:Y:S01]  /*5d70*/  FMUL R5, R56, R90.reuse ;  /* 0x0000005a38057220 */ /* 0x080fe20000400000 */
[----:B------:R-:W-:Y:S01]  /*5d80*/  ISETP.GT.AND P4, PT, R4, 0x1, PT ;  /* 0x000000010400780c */ /* 0x000fe20003f84270 */
[-C--:B------:R-:W-:Y:S01]  /*5d90*/  FMUL R57, R57, R90.reuse ;  /* 0x0000005a39397220 */ /* 0x080fe20000400000 */
[----:B------:R-:W-:Y:S01]  /*5da0*/  LEA R8, P2, R114, UR4, 0x2 ;  /* 0x0000000472087c11 */ /* 0x000fe2000f8410ff */
[----:B------:R-:W-:Y:S01]  /*5db0*/  IMAD.SHL.U32 R15, R92, 0x4, RZ ;  /* 0x000000045c0f7824 */ /* 0x000fe200078e00ff */
[----:B------:R-:W-:Y:S01]  /*5dc0*/  ISETP.GT.AND P1, PT, R3, RZ, P4 ;  /* 0x000000ff0300720c */ /* 0x000fe20002724270 */
[----:B------:R-:W-:Y:S01]  /*5dd0*/  IMAD.SHL.U32 R103, R93, 0x4, RZ ;  /* 0x000000045d677824 */ /* 0x000fe200078e00ff */
[----:B------:R-:W-:Y:S01]  /*5de0*/  LEA.HI.X R9, R114, UR5, R117, 0x2, P2 ;  /* 0x0000000572097c11 */ /* 0x000fe200090f1475 */
[-C--:B------:R-:W-:Y:S01]  /*5df0*/  FMUL R59, R59, R90.reuse ;  /* 0x0000005a3b3b7220 */ /* 0x080fe20000400000 */
[----:B------:R-:W-:Y:S01]  /*5e00*/  F2FP.TF32.F32.PACK_B R5, R5 ;  /* 0x00000005ff05723e */ /* 0x000fe200024050ff */
[-C--:B------:R-:W-:Y:S01]  /*5e10*/  FMUL R13, R58, R90.reuse ;  /* 0x0000005a3a0d7220 */ /* 0x080fe20000400000 */
[----:B------:R-:W-:Y:S01]  /*5e20*/  F2FP.TF32.F32.PACK_B R57, R57 ;  /* 0x00000039ff39723e */ /* 0x000fe200024050ff */
[-C--:B------:R-:W-:Y:S01]  /*5e30*/  FMUL R61, R61, R90.reuse ;  /* 0x0000005a3d3d7220 */ /* 0x080fe20000400000 */
[----:B------:R-:W-:Y:S01]  /*5e40*/  SHF.L.U64.HI R7, R92, 0x2, R95 ;  /* 0x000000025c077819 */ /* 0x000fe2000001025f */
[----:B------:R0:W-:Y:S01]  /*5e50*/  @P0 STG.E desc[UR36][R8.64], R5 ;  /* 0x0000000508000986 */ /* 0x0001e2000c101924 */
[----:B------:R-:W-:Y:S01]  /*5e60*/  ISETP.GT.AND P0, PT, R3, 0x8, P4 ;  /* 0x000000080300780c */ /* 0x000fe20002704270 */
[----:B------:R-:W-:Y:S01]  /*5e70*/  FMUL R63, R63, R90 ;  /* 0x0000005a3f3f7220 */ /* 0x000fe20000400000 */
[----:B------:R-:W-:Y:S01]  /*5e80*/  IADD3 R10, P2, R15, R8, RZ ;  /* 0x000000080f0a7210 */ /* 0x000fe20007f5e0ff */
[----:B------:R-:W-:Y:S01]  /*5e90*/  @P1 STG.E desc[UR36][R8.64+0x4], R57 ;  /* 0x0000043908001986 */ /* 0x000fe2000c101924 */
[----:B------:R-:W-:Y:S01]  /*5ea0*/  SHF.L.U64.HI R23, R93, 0x2, R94 ;  /* 0x000000025d177819 */ /* 0x000fe2000001025e */
[----:B------:R-:W-:Y:S01]  /*5eb0*/  FMUL R65, R65, R90 ;  /* 0x0000005a41417220 */ /* 0x000fe20000400000 */
[----:B------:R-:W-:Y:S01]  /*5ec0*/  F2FP.TF32.F32.PACK_B R59, R59 ;  /* 0x0000003bff3b723e */ /* 0x000fe200024050ff */
[----:B------:R-:W-:Y:S01]  /*5ed0*/  IMAD.X R11, R7, 0x1, R9, P2 ;  /* 0x00000001070b7824 */ /* 0x000fe200010e0609 */
[----:B------:R-:W-:Y:S01]  /*5ee0*/  IADD3 R6, P1, P2, R103, R8, R15 ;  /* 0x0000000867067210 */ /* 0x000fe20007a3e00f */
[-C--:B------:R-:W-:Y:S01]  /*5ef0*/  FMUL R67, R67, R90.reuse ;  /* 0x0000005a43437220 */ /* 0x080fe20000400000 */
[----:B------:R-:W-:Y:S01]  /*5f00*/  ISETP.GT.AND P5, PT, R4, 0x8, PT ;  /* 0x000000080400780c */ /* 0x000fe20003fa4270 */
[-C--:B0-----:R-:W-:Y:S01]  /*5f10*/  FMUL R5, R60, R90.reuse ;  /* 0x0000005a3c057220 */ /* 0x081fe20000400000 */
[C---:B------:R-:W-:Y:S01]  /*5f20*/  ISETP.GT.AND P4, PT, R4.reuse, 0x9, PT ;  /* 0x000000090400780c */ /* 0x040fe20003f84270 */
[----:B------:R-:W-:Y:S01]  /*5f30*/  @P0 STG.E desc[UR36][R10.64+0x4], R59 ;  /* 0x0000043b0a000986 */ /* 0x000fe2000c101924 */
[----:B------:R-:W-:Y:S01]  /*5f40*/  ISETP.GT.AND P3, PT, R3, 0x8, P6 ;  /* 0x000000080300780c */ /* 0x000fe20003764270 */
[-C--:B------:R-:W-:Y:S01]  /*5f50*/  FMUL R69, R69, R90.reuse ;  /* 0x0000005a45457220 */ /* 0x080fe20000400000 */
[----:B------:R-:W-:Y:S01]  /*5f60*/  IADD3.X R7, R23, R9, R7, P1, P2 ;  /* 0x0000000917077210 */ /* 0x000fe20000fe4407 */
[-C--:B------:R-:W-:Y:S01]  /*5f70*/  FMUL R71, R71, R90.reuse ;  /* 0x0000005a47477220 */ /* 0x080fe20000400000 */
[----:B------:R-:W-:Y:S01]  /*5f80*/  ISETP.GT.AND P1, PT, R3, RZ, P5 ;  /* 0x000000ff0300720c */ /* 0x000fe20002f24270 */
[-C--:B------:R-:W-:Y:S01]  /*5f90*/  FMUL R73, R73, R90.reuse ;  /* 0x0000005a49497220 */ /* 0x080fe20000400000 */
[----:B------:R-:W-:Y:S01]  /*5fa0*/  ISETP.GT.AND P0, PT, R3, RZ, P4 ;  /* 0x000000ff0300720c */ /* 0x000fe20002704270 */
[-C--:B------:R-:W-:Y:S01]  /*5fb0*/  FMUL R75, R75, R90.reuse ;  /* 0x0000005a4b4b7220 */ /* 0x080fe20000400000 */
[----:B------:R-:W-:Y:S01]  /*5fc0*/  F2FP.TF32.F32.PACK_B R13, R13 ;  /* 0x0000000dff0d723e */ /* 0x000fe200024050ff */
[-C--:B------:R-:W-:Y:S01]  /*5fd0*/  FMUL R77, R77, R90.reuse ;  /* 0x0000005a4d4d7220 */ /* 0x080fe20000400000 */
[----:B------:R-:W-:Y:S01]  /*5fe0*/  F2FP.TF32.F32.PACK_B R5, R5 ;  /* 0x00000005ff05723e */ /* 0x000fe200024050ff */
[-C--:B------:R-:W-:Y:S01]  /*5ff0*/  FMUL R79, R79, R90.reuse ;  /* 0x0000005a4f4f7220 */ /* 0x080fe20000400000 */
[----:B------:R-:W-:Y:S01]  /*6000*/  F2FP.TF32.F32.PACK_B R61, R61 ;  /* 0x0000003dff3d723e */ /* 0x000fe200024050ff */
[----:B------:R0:W-:Y:S01]  /*6010*/  @P3 STG.E desc[UR36][R10.64], R13 ;  /* 0x0000000d0a003986 */ /* 0x0001e2000c101924 */
[----:B------:R-:W-:Y:S01]  /*6020*/  F2FP.TF32.F32.PACK_B R63, R63 ;  /* 0x0000003fff3f723e */ /* 0x000fe200024050ff */
[-C--:B------:R-:W-:Y:S01]  /*6030*/  FMUL R81, R81, R90.reuse ;  /* 0x0000005a51517220 */ /* 0x080fe20000400000 */
[C---:B------:R-:W-:Y:S01]  /*6040*/  ISETP.GT.AND P3, PT, R4.reuse, 0x10, PT ;  /* 0x000000100400780c */ /* 0x040fe20003f64270 */
[----:B------:R1:W-:Y:S01]  /*6050*/  @P1 STG.E desc[UR36][R8.64+0x20], R5 ;  /* 0x0000200508001986 */ /* 0x0003e2000c101924 */
[----:B------:R-:W-:Y:S01]  /*6060*/  ISETP.GT.AND P1, PT, R3, 0x8, P5 ;  /* 0x000000080300780c */ /* 0x000fe20002f24270 */
[-C--:B------:R-:W-:Y:S01]  /*6070*/  FMUL R83, R83, R90.reuse ;  /* 0x0000005a53537220 */ /* 0x080fe20000400000 */
[----:B------:R-:W-:Y:S01]  /*6080*/  ISETP.GT.AND P2, PT, R4, 0x11, PT ;  /* 0x000000110400780c */ /* 0x000fe20003f44270 */
[----:B------:R-:W-:Y:S01]  /*6090*/  @P0 STG.E desc[UR36][R8.64+0x24], R61 ;  /* 0x0000243d08000986 */ /* 0x000fe2000c101924 */
[----:B------:R-:W-:Y:S01]  /*60a0*/  ISETP.GT.AND P0, PT, R3, 0x8, P4 ;  /* 0x000000080300780c */ /* 0x000fe20002704270 */
[-C--:B------:R-:W-:Y:S01]  /*60b0*/  FMUL R85, R85, R90.reuse ;  /* 0x0000005a55557220 */ /* 0x080fe20000400000 */
[----:B------:R-:W-:Y:S01]  /*60c0*/  F2FP.TF32.F32.PACK_B R65, R65 ;  /* 0x00000041ff41723e */ /* 0x000fe200024050ff */
[-C--:B0-----:R-:W-:Y:S01]  /*60d0*/  FMUL R13, R62, R90.reuse ;  /* 0x0000005a3e0d7220 */ /* 0x081fe20000400000 */
[----:B------:R-:W-:Y:S01]  /*60e0*/  F2FP.TF32.F32.PACK_B R67, R67 ;  /* 0x00000043ff43723e */ /* 0x000fe200024050ff */
[-C--:B------:R-:W-:Y:S01]  /*60f0*/  FMUL R87, R87, R90.reuse ;  /* 0x0000005a57577220 */ /* 0x080fe20000400000 */
[----:B------:R-:W-:Y:S01]  /*6100*/  F2FP.TF32.F32.PACK_B R69, R69 ;  /* 0x00000045ff45723e */ /* 0x000fe200024050ff */
[-C--:B-1----:R-:W-:Y:S01]  /*6110*/  FMUL R5, R64, R90.reuse ;  /* 0x0000005a40057220 */ /* 0x082fe20000400000 */
[----:B------:R-:W-:Y:S01]  /*6120*/  F2FP.TF32.F32.PACK_B R13, R13 ;  /* 0x0000000dff0d723e */ /* 0x000fe200024050ff */
[-C--:B------:R-:W-:Y:S01]  /*6130*/  FMUL R25, R25, R90.reuse ;  /* 0x0000005a19197220 */ /* 0x080fe20000400000 */
[----:B------:R-:W-:Y:S01]  /*6140*/  F2FP.TF32.F32.PACK_B R71, R71 ;  /* 0x00000047ff47723e */ /* 0x000fe200024050ff */
[-C--:B------:R-:W-:Y:S01]  /*6150*/  FMUL R27, R27, R90.reuse ;  /* 0x0000005a1b1b7220 */ /* 0x080fe20000400000 */
[----:B------:R-:W-:Y:S01]  /*6160*/  F2FP.TF32.F32.PACK_B R5, R5 ;  /* 0x00000005ff05723e */ /* 0x000fe200024050ff */
[----:B------:R-:W-:Y:S01]  /*6170*/  @P0 STG.E desc[UR36][R10.64+0x24], R63 ;  /* 0x0000243f0a000986 */ /* 0x000fe2000c101924 */
[----:B------:R-:W-:Y:S01]  /*6180*/  ISETP.GT.AND P0, PT, R3, RZ, P3 ;  /* 0x000000ff0300720c */ /* 0x000fe20001f04270 */
[-C--:B------:R-:W-:Y:S01]  /*6190*/  FMUL R29, R29, R90.reuse ;  /* 0x0000005a1d1d7220 */ /* 0x080fe20000400000 */
[----:B------:R-:W-:Y:S01]  /*61a0*/  F2FP.TF32.F32.PACK_B R73, R73 ;  /* 0x00000049ff49723e */ /* 0x000fe200024050ff */
[----:B------:R0:W-:Y:S01]  /*61b0*/  @P1 STG.E desc[UR36][R10.64+0x20], R13 ;  /* 0x0000200d0a001986 */ /* 0x0001e2000c101924 */
[C---:B------:R-:W-:Y:S01]  /*61c0*/  ISETP.GT.AND P1, PT, R4.reuse, 0x19, PT ;  /* 0x000000190400780c */ /* 0x040fe20003f24270 */
[-C--:B------:R-:W-:Y:S01]  /*61d0*/  FMUL R31, R31, R90.reuse ;  /* 0x0000005a1f1f7220 */ /* 0x080fe20000400000 */
[----:B------:R-:W-:Y:S01]  /*61e0*/  F2FP.TF32.F32.PACK_B R75, R75 ;  /* 0x0000004bff4b723e */ /* 0x000fe200024050ff */
[-C--:B------:R-:W-:Y:S01]  /*61f0*/  FMUL R33, R33, R90.reuse ;  /* 0x0000005a21217220 */ /* 0x080fe20000400000 */
[C---:B------:R-:W-:Y:S01]  /*6200*/  ISETP.GT.AND P5, PT, R4.reuse, 0x28, PT ;  /* 0x000000280400780c */ /* 0x040fe20003fa4270 */
[-C--:B------:R-:W-:Y:S01]  /*6210*/  FMUL R35, R35, R90.reuse ;  /* 0x0000005a23237220 */ /* 0x080fe20000400000 */
[----:B------:R-:W-:Y:S01]  /*6220*/  ISETP.GT.AND P4, PT, R4, 0x29, PT ;  /* 0x000000290400780c */ /* 0x000fe20003f84270 */
[-C--:B------:R-:W-:Y:S01]  /*6230*/  FMUL R37, R37, R90.reuse ;  /* 0x0000005a25257220 */ /* 0x080fe20000400000 */
[----:B------:R-:W-:Y:S01]  /*6240*/  F2FP.TF32.F32.PACK_B R77, R77 ;  /* 0x0000004dff4d723e */ /* 0x000fe200024050ff */
[----:B------:R1:W-:Y:S01]  /*6250*/  @P0 STG.E desc[UR36][R8.64+0x40], R5 ;  /* 0x0000400508000986 */ /* 0x0003e2000c101924 */
[----:B------:R-:W-:Y:S01]  /*6260*/  ISETP.GT.AND P0, PT, R3, RZ, P2 ;  /* 0x000000ff0300720c */ /* 0x000fe20001704270 */
[-C--:B0-----:R-:W-:Y:S01]  /*6270*/  FMUL R13, R66, R90.reuse ;  /* 0x0000005a420d7220 */ /* 0x081fe20000400000 */
[----:B------:R-:W-:Y:S01]  /*6280*/  F2FP.TF32.F32.PACK_B R79, R79 ;  /* 0x0000004fff4f723e */ /* 0x000fe200024050ff */
[-C--:B------:R-:W-:Y:S01]  /*6290*/  FMUL R39, R39, R90.reuse ;  /* 0x0000005a27277220 */ /* 0x080fe20000400000 */
[----:B------:R-:W-:Y:S01]  /*62a0*/  F2FP.TF32.F32.PACK_B R81, R81 ;  /* 0x00000051ff51723e */ /* 0x000fe200024050ff */
[-C--:B------:R-:W-:Y:S01]  /*62b0*/  FMUL R41, R41, R90.reuse ;  /* 0x0000005a29297220 */ /* 0x080fe20000400000 */
[----:B------:R-:W-:Y:S01]  /*62c0*/  F2FP.TF32.F32.PACK_B R13, R13 ;  /* 0x0000000dff0d723e */ /* 0x000fe200024050ff */
[-C--:B------:R-:W-:Y:S01]  /*62d0*/  FMUL R43, R43, R90.reuse ;  /* 0x0000005a2b2b7220 */ /* 0x080fe20000400000 */
[----:B------:R-:W-:Y:S01]  /*62e0*/  F2FP.TF32.F32.PACK_B R83, R83 ;  /* 0x00000053ff53723e */ /* 0x000fe200024050ff */
[-C--:B------:R-:W-:Y:S01]  /*62f0*/  FMUL R45, R45, R90.reuse ;  /* 0x0000005a2d2d7220 */ /* 0x080fe20000400000 */
[----:B------:R-:W-:Y:S01]  /*6300*/  P2R R57, PR, RZ, 0x20 ;  /* 0x00000020ff397803 */ /* 0x000fe20000000000 */
[-C--:B-1----:R-:W-:Y:S01]  /*6310*/  FMUL R5, R68, R90.reuse ;  /* 0x0000005a44057220 */ /* 0x082fe20000400000 */
[----:B------:R-:W-:Y:S01]  /*6320*/  P2R R56, PR, RZ, 0x10 ;  /* 0x00000010ff387803 */ /* 0x000fe20000000000 */
[----:B------:R-:W-:Y:S01]  /*6330*/  @P0 STG.E desc[UR36][R8.64+0x44], R65 ;  /* 0x0000444108000986 */ /* 0x000fe2000c101924 */
[----:B------:R-:W-:Y:S01]  /*6340*/  ISETP.GT.AND P0, PT, R3, 0x8, P3 ;  /* 0x000000080300780c */ /* 0x000fe20001f04270 */
[-C--:B------:R-:W-:Y:S01]  /*6350*/  FMUL R47, R47, R90.reuse ;  /* 0x0000005a2f2f7220 */ /* 0x080fe20000400000 */
[----:B------:R-:W-:Y:S01]  /*6360*/  F2FP.TF32.F32.PACK_B R5, R5 ;  /* 0x00000005ff05723e */ /* 0x000fe200024050ff */
[-C--:B------:R-:W-:Y:S01]  /*6370*/  FMUL R49, R49, R90.reuse ;  /* 0x0000005a31317220 */ /* 0x080fe20000400000 */
[----:B------:R-:W-:Y:S01]  /*6380*/  ISETP.GT.AND P3, PT, R4, 0x30, PT ;  /* 0x000000300400780c */ /* 0x000fe20003f64270 */
[-C--:B------:R-:W-:Y:S01]  /*6390*/  FMUL R51, R51, R90.reuse ;  /* 0x0000005a33337220 */ /* 0x080fe20000400000 */
[----:B------:R-:W-:Y:S01]  /*63a0*/  F2FP.TF32.F32.PACK_B R85, R85 ;  /* 0x00000055ff55723e */ /* 0x000fe200024050ff */
[-C--:B------:R-:W-:Y:S01]  /*63b0*/  FMUL R53, R53, R90.reuse ;  /* 0x0000005a35357220 */ /* 0x080fe20000400000 */
[----:B------:R-:W-:Y:S01]  /*63c0*/  F2FP.TF32.F32.PACK_B R87, R87 ;  /* 0x00000057ff57723e */ /* 0x000fe200024050ff */
[----:B------:R-:W-:Y:S01]  /*63d0*/  FMUL R55, R55, R90 ;  /* 0x0000005a37377220 */ /* 0x000fe20000400000 */
[----:B------:R-:W-:-:S02]  /*63e0*/  F2FP.TF32.F32.PACK_B R25, R25 ;  /* 0x00000019ff19723e */ /* 0x000fc400024050ff */
[----:B------:R-:W-:Y:S01]  /*63f0*/  F2FP.TF32.F32.PACK_B R27, R27 ;  /* 0x0000001bff1b723e */ /* 0x000fe200024050ff */
[----:B------:R0:W-:Y:S01]  /*6400*/  @P0 STG.E desc[UR36][R10.64+0x40], R13 ;  /* 0x0000400d0a000986 */ /* 0x0001e2000c101924 */
[----:B------:R-:W-:Y:S02]  /*6410*/  ISETP.GT.AND P0, PT, R3, 0x8, P2 ;  /* 0x000000080300780c */ /* 0x000fe40001704270 */
[----:B------:R-:W-:Y:S02]  /*6420*/  ISETP.GT.AND P2, PT, R4, 0x18, PT ;  /* 0x000000180400780c */ /* 0x000fe40003f44270 */
[----:B------:R-:W-:Y:S02]  /*6430*/  F2FP.TF32.F32.PACK_B R29, R29 ;  /* 0x0000001dff1d723e */ /* 0x000fe400024050ff */
[----:B------:R-:W-:Y:S02]  /*6440*/  F2FP.TF32.F32.PACK_B R31, R31 ;  /* 0x0000001fff1f723e */ /* 0x000fe400024050ff */
[----:B------:R-:W-:-:S02]  /*6450*/  F2FP.TF32.F32.PACK_B R33, R33 ;  /* 0x00000021ff21723e */ /* 0x000fc400024050ff */
[----:B------:R-:W-:Y:S01]  /*6460*/  F2FP.TF32.F32.PACK_B R35, R35 ;  /* 0x00000023ff23723e */ /* 0x000fe200024050ff */
[----:B0-----:R-:W-:Y:S01]  /*6470*/  FMUL R13, R70, R90 ;  /* 0x0000005a460d7220 */ /* 0x001fe20000400000 */
[----:B------:R-:W-:Y:S01]  /*6480*/  F2FP.TF32.F32.PACK_B R37, R37 ;  /* 0x00000025ff25723e */ /* 0x000fe200024050ff */
[----:B------:R-:W-:Y:S01]  /*6490*/  @P0 STG.E desc[UR36][R10.64+0x44], R67 ;  /* 0x000044430a000986 */ /* 0x000fe2000c101924 */
[----:B------:R-:W-:Y:S02]  /*64a0*/  ISETP.GT.AND P0, PT, R3, RZ, P2 ;  /* 0x000000ff0300720c */ /* 0x000fe40001704270 */
[----:B------:R-:W-:Y:S02]  /*64b0*/  F2FP.TF32.F32.PACK_B R13, R13 ;  /* 0x0000000dff0d723e */ /* 0x000fe400024050ff */
[----:B------:R-:W-:Y:S02]  /*64c0*/  F2FP.TF32.F32.PACK_B R39, R39 ;  /* 0x00000027ff27723e */ /* 0x000fe400024050ff */
[----:B------:R-:W-:-:S02]  /*64d0*/  F2FP.TF32.F32.PACK_B R41, R41 ;  /* 0x00000029ff29723e */ /* 0x000fc400024050ff */
[----:B------:R-:W-:Y:S02]  /*64e0*/  F2FP.TF32.F32.PACK_B R43, R43 ;  /* 0x0000002bff2b723e */ /* 0x000fe400024050ff */
[----:B------:R-:W-:Y:S02]  /*64f0*/  F2FP.TF32.F32.PACK_B R45, R45 ;  /* 0x0000002dff2d723e */ /* 0x000fe400024050ff */
[----:B------:R-:W-:Y:S01]  /*6500*/  F2FP.TF32.F32.PACK_B R47, R47 ;  /* 0x0000002fff2f723e */ /* 0x000fe200024050ff */
[----:B------:R0:W-:Y:S01]  /*6510*/  @P0 STG.E desc[UR36][R8.64+0x60], R5 ;  /* 0x0000600508000986 */ /* 0x0001e2000c101924 */
[----:B------:R-:W-:Y:S02]  /*6520*/  ISETP.GT.AND P0, PT, R3, RZ, P1 ;  /* 0x000000ff0300720c */ /* 0x000fe40000f04270 */
[----:B------:R-:W-:Y:S02]  /*6530*/  F2FP.TF32.F32.PACK_B R49, R49 ;  /* 0x00000031ff31723e */ /* 0x000fe400024050ff */
[----:B------:R-:W-:-:S02]  /*6540*/  F2FP.TF32.F32.PACK_B R51, R51 ;  /* 0x00000033ff33723e */ /* 0x000fc400024050ff */
[----:B------:R-:W-:Y:S02]  /*6550*/  F2FP.TF32.F32.PACK_B R53, R53 ;  /* 0x00000035ff35723e */ /* 0x000fe400024050ff */
[----:B------:R-:W-:Y:S01]  /*6560*/  F2FP.TF32.F32.PACK_B R55, R55 ;  /* 0x00000037ff37723e */ /* 0x000fe200024050ff */
[----:B0-----:R-:W-:-:S04]  /*6570*/  FMUL R5, R72, R90 ;  /* 0x0000005a48057220 */ /* 0x001fc80000400000 */
[----:B------:R-:W-:Y:S01]  /*6580*/  @P0 STG.E desc[UR36][R8.64+0x64], R69 ;  /* 0x0000644508000986 */ /* 0x000fe2000c101924 */
[----:B------:R-:W-:Y:S02]  /*6590*/  ISETP.GT.AND P0, PT, R3, 0x8, P2 ;  /* 0x000000080300780c */ /* 0x000fe40001704270 */
[----:B------:R-:W-:Y:S02]  /*65a0*/  ISETP.GT.AND P2, PT, R4, 0x20, PT ;  /* 0x000000200400780c */ /* 0x000fe40003f44270 */
[----:B------:R-:W-:-:S09]  /*65b0*/  F2FP.TF32.F32.PACK_B R5, R5 ;  /* 0x00000005ff05723e */ /* 0x000fd200024050ff */
[----:B------:R0:W-:Y:S01]  /*65c0*/  @P0 STG.E desc[UR36][R10.64+0x60], R13 ;  /* 0x0000600d0a000986 */ /* 0x0001e2000c101924 */
[----:B------:R-:W-:Y:S02]  /*65d0*/  ISETP.GT.AND P0, PT, R3, 0x8, P1 ;  /* 0x000000080300780c */ /* 0x000fe40000f04270 */
[----:B------:R-:W-:Y:S01]  /*65e0*/  ISETP.GT.AND P1, PT, R4, 0x21, PT ;  /* 0x000000210400780c */ /* 0x000fe20003f24270 */
[----:B0-----:R-:W-:-:S10]  /*65f0*/  FMUL R13, R74, R90 ;  /* 0x0000005a4a0d7220 */ /* 0x001fd40000400000 */
[----:B------:R-:W-:Y:S01]  /*6600*/  @P0 STG.E desc[UR36][R10.64+0x64], R71 ;  /* 0x000064470a000986 */ /* 0x000fe2000c101924 */
[----:B------:R-:W-:Y:S02]  /*6610*/  ISETP.GT.AND P0, PT, R3, RZ, P2 ;  /* 0x000000ff0300720c */ /* 0x000fe40001704270 */
[----:B------:R-:W-:-:S11]  /*6620*/  F2FP.TF32.F32.PACK_B R13, R13 ;  /* 0x0000000dff0d723e */ /* 0x000fd600024050ff */
[----:B------:R0:W-:Y:S01]  /*6630*/  @P0 STG.E desc[UR36][R8.64+0x80], R5 ;  /* 0x0000800508000986 */ /* 0x0001e2000c101924 */
[----:B------:R-:W-:Y:S01]  /*6640*/  ISETP.GT.AND P0, PT, R3, RZ, P1 ;  /* 0x000000ff0300720c */ /* 0x000fe20000f04270 */
[----:B0-----:R-:W-:-:S12]  /*6650*/  FMUL R5, R76, R90 ;  /* 0x0000005a4c057220 */ /* 0x001fd80000400000 */
[----:B------:R-:W-:Y:S01]  /*6660*/  @P0 STG.E desc[UR36][R8.64+0x84], R73 ;  /* 0x0000844908000986 */ /* 0x000fe2000c101924 */
[----:B------:R-:W-:Y:S02]  /*6670*/  ISETP.GT.AND P0, PT, R3, 0x8, P2 ;  /* 0x000000080300780c */ /* 0x000fe40001704270 */
[----:B------:R-:W-:Y:S02]  /*6680*/  F2FP.TF32.F32.PACK_B R5, R5 ;  /* 0x00000005ff05723e */ /* 0x000fe400024050ff */
[----:B------:R-:W-:-:S09]  /*6690*/  ISETP.GT.AND P2, PT, R4, 0x38, PT ;  /* 0x000000380400780c */ /* 0x000fd20003f44270 */
[----:B------:R0:W-:Y:S01]  /*66a0*/  @P0 STG.E desc[UR36][R10.64+0x80], R13 ;  /* 0x0000800d0a000986 */ /* 0x0001e2000c101924 */
[----:B------:R-:W-:Y:S01]  /*66b0*/  ISETP.GT.AND P0, PT, R3, 0x8, P1 ;  /* 0x000000080300780c */ /* 0x000fe20000f04270 */
[----:B0-----:R-:W-:-:S12]  /*66c0*/  FMUL R13, R78, R90 ;  /* 0x0000005a4e0d7220 */ /* 0x001fd80000400000 */
        /* <DEDUP_REMOVED lines=8> */
[----:B------:R-:W-:-:S11]  /*6750*/  F2FP.TF32.F32.PACK_B R5, R5 ;  /* 0x00000005ff05723e */ /* 0x000fd600024050ff */
[----:B------:R0:W-:Y:S01]  /*6760*/  @P0 STG.E desc[UR36][R10.64+0xa0], R13 ;  /* 0x0000a00d0a000986 */ /* 0x0001e2000c101924 */
[C---:B------:R-:W-:Y:S02]  /*6770*/  ISETP.GT.AND P0, PT, R3.reuse, 0x8, P4 ;  /* 0x000000080300780c */ /* 0x040fe40002704270 */
[----:B------:R-:W-:Y:S01]  /*6780*/  ISETP.GT.AND P4, PT, R3, 0x8, P2 ;  /* 0x000000080300780c */ /* 0x000fe20001784270 */
[----:B0-----:R-:W-:-:S10]  /*6790*/  FMUL R13, R82, R90 ;  /* 0x0000005a520d7220 */ /* 0x001fd40000400000 */
[----:B------:R-:W-:Y:S01]  /*67a0*/  @P0 STG.E desc[UR36][R10.64+0xa4], R79 ;  /* 0x0000a44f0a000986 */ /* 0x000fe2000c101924 */
[----:B------:R-:W-:Y:S02]  /*67b0*/  ISETP.GT.AND P0, PT, R3, RZ, P3 ;  /* 0x000000ff0300720c */ /* 0x000fe40001f04270 */
[----:B------:R-:W-:-:S11]  /*67c0*/  F2FP.TF32.F32.PACK_B R13, R13 ;  /* 0x0000000dff0d723e */ /* 0x000fd600024050ff */
[----:B------:R0:W-:Y:S01]  /*67d0*/  @P0 STG.E desc[UR36][R8.64+0xc0], R5 ;  /* 0x0000c00508000986 */ /* 0x0001e2000c101924 */
[----:B------:R-:W-:-:S04]  /*67e0*/  ISETP.GT.AND P0, PT, R4, 0x31, PT ;  /* 0x000000310400780c */ /* 0x000fc80003f04270 */
[----:B------:R-:W-:Y:S01]  /*67f0*/  ISETP.GT.AND P1, PT, R3, RZ, P0 ;  /* 0x000000ff0300720c */ /* 0x000fe20000724270 */
[----:B0-----:R-:W-:-:S05]  /*6800*/  FMUL R5, R84, R90 ;  /* 0x0000005a54057220 */ /* 0x001fca0000400000 */
[----:B------:R-:W-:-:S07]  /*6810*/  F2FP.TF32.F32.PACK_B R5, R5 ;  /* 0x00000005ff05723e */ /* 0x000fce00024050ff */
[----:B------:R-:W-:Y:S01]  /*6820*/  @P1 STG.E desc[UR36][R8.64+0xc4], R81 ;  /* 0x0000c45108001986 */ /* 0x000fe2000c101924 */
[----:B------:R-:W-:-:S13]  /*6830*/  ISETP.GT.AND P1, PT, R3, 0x8, P3 ;  /* 0x000000080300780c */ /* 0x000fda0001f24270 */
[----:B------:R0:W-:Y:S01]  /*6840*/  @P1 STG.E desc[UR36][R10.64+0xc0], R13 ;  /* 0x0000c00d0a001986 */ /* 0x0001e2000c101924 */
[----:B------:R-:W-:-:S13]  /*6850*/  ISETP.GT.AND P1, PT, R3, 0x8, P0 ;  /* 0x000000080300780c */ /* 0x000fda0000724270 */
[----:B------:R-:W-:Y:S01]  /*6860*/  @P1 STG.E desc[UR36][R10.64+0xc4], R83 ;  /* 0x0000c4530a001986 */ /* 0x000fe2000c101924 */
[----:B------:R-:W-:-:S05]  /*6870*/  IADD3 R14, P1, R103, R10, RZ ;  /* 0x0000000a670e7210 */ /* 0x000fca0007f3e0ff */
[----:B------:R-:W-:Y:S01]  /*6880*/  IMAD.X R15, R23, 0x1, R11, P1 ;  /* 0x00000001170f7824 */ /* 0x000fe200008e060b */
[----:B------:R-:W-:-:S13]  /*6890*/  ISETP.GT.AND P1, PT, R3, RZ, P2 ;  /* 0x000000ff0300720c */ /* 0x000fda0001724270 */
[----:B------:R1:W-:Y:S01]  /*68a0*/  @P1 STG.E desc[UR36][R8.64+0xe0], R5 ;  /* 0x0000e00508001986 */ /* 0x0003e2000c101924 */
[----:B------:R-:W-:-:S05]  /*68b0*/  IADD3 R20, P1, R103, R10, RZ ;  /* 0x0000000a67147210 */ /* 0x000fca0007f3e0ff */
[----:B------:R-:W-:Y:S01]  /*68c0*/  IMAD.X R21, R23, 0x1, R11, P1 ;  /* 0x0000000117157824 */ /* 0x000fe200008e060b */
[----:B------:R-:W-:-:S05]  /*68d0*/  IADD3 R12, P1, R103, R8, RZ ;  /* 0x00000008670c7210 */ /* 0x000fca0007f3e0ff */
[----:B0-----:R-:W-:Y:S01]  /*68e0*/  IMAD.X R13, R23, 0x1, R9, P1 ;  /* 0x00000001170d7824 */ /* 0x001fe200008e0609 */
[----:B------:R-:W-:Y:S01]  /*68f0*/  ISETP.GT.AND P1, PT, R4, 0x39, PT ;  /* 0x000000390400780c */ /* 0x000fe20003f24270 */
[-C--:B-1----:R-:W-:Y:S01]  /*6900*/  FMUL R5, R86, R90.reuse ;  /* 0x0000005a56057220 */ /* 0x082fe20000400000 */
[----:B------:R-:W-:Y:S02]  /*6910*/  FMUL R23, R24, R90 ;  /* 0x0000005a18177220 */ /* 0x000fe40000400000 */
[----:B------:R-:W-:Y:S02]  /*6920*/  ISETP.GT.AND P5, PT, R3, RZ, P1 ;  /* 0x000000ff0300720c */ /* 0x000fe40000fa4270 */
[----:B------:R-:W-:Y:S02]  /*6930*/  F2FP.TF32.F32.PACK_B R5, R5 ;  /* 0x00000005ff05723e */ /* 0x000fe400024050ff */
[----:B------:R-:W-:-:S09]  /*6940*/  F2FP.TF32.F32.PACK_B R23, R23 ;  /* 0x00000017ff17723e */ /* 0x000fd200024050ff */
[----:B------:R-:W-:Y:S01]  /*6950*/  @P5 STG.E desc[UR36][R8.64+0xe4], R85 ;  /* 0x0000e45508005986 */ /* 0x000fe2000c101924 */
[----:B------:R-:W-:-:S03]  /*6960*/  ISETP.GT.AND P5, PT, R4, 0x1, PT ;  /* 0x000000010400780c */ /* 0x000fc60003fa4270 */
[----:B------:R0:W-:Y:S01]  /*6970*/  @P4 STG.E desc[UR36][R10.64+0xe0], R5 ;  /* 0x0000e0050a004986 */ /* 0x0001e2000c101924 */
[C---:B------:R-:W-:Y:S02]  /*6980*/  ISETP.GT.AND P4, PT, R3.reuse, 0x8, P1 ;  /* 0x000000080300780c */ /* 0x040fe40000f84270 */
[----:B------:R-:W-:Y:S01]  /*6990*/  ISETP.GT.AND P5, PT, R3, 0x80, P5 ;  /* 0x000000800300780c */ /* 0x000fe20002fa4270 */
[----:B0-----:R-:W-:-:S10]  /*69a0*/  FMUL R5, R26, R90 ;  /* 0x0000005a1a057220 */ /* 0x001fd40000400000 */
[----:B------:R0:W-:Y:S01]  /*69b0*/  @P4 STG.E desc[UR36][R10.64+0xe4], R87 ;  /* 0x0000e4570a004986 */ /* 0x0001e2000c101924 */
[C---:B------:R-:W-:Y:S01]  /*69c0*/  ISETP.GT.AND P4, PT, R3.reuse, 0x80, P6 ;  /* 0x000000800300780c */ /* 0x040fe20003784270 */
[----:B------:R-:W-:Y:S01]  /*69d0*/  @P5 IMAD.MOV.U32 R8, RZ, RZ, R12 ;  /* 0x000000ffff085224 */ /* 0x000fe200078e000c */
[----:B------:R-:W-:Y:S01]  /*69e0*/  ISETP.GT.AND P6, PT, R3, 0x88, P6 ;  /* 0x000000880300780c */ /* 0x000fe200037c4270 */
[----:B------:R-:W-:Y:S01]  /*69f0*/  @P5 IMAD.MOV.U32 R9, RZ, RZ, R13 ;  /* 0x000000ffff095224 */ /* 0x000fe200078e000d */
[----:B------:R-:W-:Y:S01]  /*6a00*/  F2FP.TF32.F32.PACK_B R5, R5 ;  /* 0x00000005ff05723e */ /* 0x000fe200024050ff */
[----:B0-----:R-:W-:-:S08]  /*6a10*/  FMUL R11, R28, R90 ;  /* 0x0000005a1c0b7220 */ /* 0x001fd00000400000 */
[----:B------:R-:W-:Y:S01]  /*6a20*/  @P4 STG.E desc[UR36][R12.64], R23 ;  /* 0x000000170c004986 */ /* 0x000fe2000c101924 */
[----:B------:R-:W-:Y:S02]  /*6a30*/  ISETP.NE.AND P4, PT, R56, RZ, PT ;  /* 0x000000ff3800720c */ /* 0x000fe40003f85270 */
[----:B------:R-:W-:Y:S01]  /*6a40*/  F2FP.TF32.F32.PACK_B R11, R11 ;  /* 0x0000000bff0b723e */ /* 0x000fe200024050ff */
[----:B------:R-:W-:Y:S01]  /*6a50*/  @P5 STG.E desc[UR36][R8.64+0x4], R25 ;  /* 0x0000041908005986 */ /* 0x000fe2000c101924 */
[----:B------:R-:W-:-:S03]  /*6a60*/  ISETP.NE.AND P5, PT, R57, RZ, PT ;  /* 0x000000ff3900720c */ /* 0x000fc60003fa5270 */
[----:B------:R0:W-:Y:S01]  /*6a70*/  @P6 STG.E desc[UR36][R14.64], R5 ;  /* 0x000000050e006986 */ /* 0x0001e2000c101924 */
[----:B------:R-:W-:-:S04]  /*6a80*/  ISETP.GT.AND P6, PT, R4, 0x1, PT ;  /* 0x000000010400780c */ /* 0x000fc80003fc4270 */
[----:B------:R-:W-:Y:S01]  /*6a90*/  ISETP.GT.AND P6, PT, R3, 0x88, P6 ;  /* 0x000000880300780c */ /* 0x000fe200037c4270 */
[-C--:B0-----:R-:W-:Y:S01]  /*6aa0*/  FMUL R5, R30, R90.reuse ;  /* 0x0000005a1e057220 */ /* 0x081fe20000400000 */
[----:B------:R-:W-:-:S04]  /*6ab0*/  FMUL R15, R50, R90 ;  /* 0x0000005a320f7220 */ /* 0x000fc80000400000 */
[----:B------:R-:W-:-:S07]  /*6ac0*/  F2FP.TF32.F32.PACK_B R5, R5 ;  /* 0x00000005ff05723e */ /* 0x000fce00024050ff */
[----:B------:R0:W-:Y:S01]  /*6ad0*/  @P6 STG.E desc[UR36][R20.64+0x4], R27 ;  /* 0x0000041b14006986 */ /* 0x0001e2000c101924 */
[----:B------:R-:W-:Y:S02]  /*6ae0*/  ISETP.GT.AND P6, PT, R4, 0x8, PT ;  /* 0x000000080400780c */ /* 0x000fe40003fc4270 */
[----:B------:R-:W-:Y:S02]  /*6af0*/  F2FP.TF32.F32.PACK_B R15, R15 ;  /* 0x0000000fff0f723e */ /* 0x000fe400024050ff */
[----:B------:R-:W-:Y:S01]  /*6b00*/  ISETP.GT.AND P6, PT, R3, 0x80, P6 ;  /* 0x000000800300780c */ /* 0x000fe200037c4270 */
[----:B0-----:R-:W-:-:S05]  /*6b10*/  FMUL R21, R52, R90 ;  /* 0x0000005a34157220 */ /* 0x001fca0000400000 */
[----:B------:R-:W-:-:S07]  /*6b20*/  F2FP.TF32.F32.PACK_B R21, R21 ;  /* 0x00000015ff15723e */ /* 0x000fce00024050ff */
[----:B------:R-:W-:Y:S02]  /*6b30*/  @P6 IMAD.MOV.U32 R8, RZ, RZ, R12 ;  /* 0x000000ffff086224 */ /* 0x000fe400078e000c */
[----:B------:R-:W-:-:S05]  /*6b40*/  @P6 IMAD.MOV.U32 R9, RZ, RZ, R13 ;  /* 0x000000ffff096224 */ /* 0x000fca00078e000d */
[----:B------:R0:W-:Y:S01]  /*6b50*/  @P6 STG.E desc[UR36][R8.64+0x20], R11 ;  /* 0x0000200b08006986 */ /* 0x0001e2000c101924 */
[----:B------:R-:W-:-:S04]  /*6b60*/  ISETP.GT.AND P6, PT, R4, 0x9, PT ;  /* 0x000000090400780c */ /* 0x000fc80003fc4270 */
[----:B------:R-:W-:Y:S01]  /*6b70*/  ISETP.GT.AND P6, PT, R3, 0x80, P6 ;  /* 0x000000800300780c */ /* 0x000fe200037c4270 */
[----:B0-----:R-:W-:-:S05]  /*6b80*/  FMUL R11, R32, R90 ;  /* 0x0000005a200b7220 */ /* 0x001fca0000400000 */
[----:B------:R-:W-:-:S07]  /*6b90*/  F2FP.TF32.F32.PACK_B R11, R11 ;  /* 0x0000000bff0b723e */ /* 0x000fce00024050ff */
[----:B------:R-:W-:Y:S02]  /*6ba0*/  @P6 IMAD.MOV.U32 R8, RZ, RZ, R12 ;  /* 0x000000ffff086224 */ /* 0x000fe400078e000c */
[----:B------:R-:W-:-:S05]  /*6bb0*/  @P6 IMAD.MOV.U32 R9, RZ, RZ, R13 ;  /* 0x000000ffff096224 */ /* 0x000fca00078e000d */
[----:B------:R-:W-:Y:S01]  /*6bc0*/  @P6 STG.E desc[UR36][R8.64+0x24], R29 ;  /* 0x0000241d08006986 */ /* 0x000fe2000c101924 */
[----:B------:R-:W-:-:S04]  /*6bd0*/  ISETP.GT.AND P6, PT, R4, 0x8, PT ;  /* 0x000000080400780c */ /* 0x000fc80003fc4270 */
[----:B------:R-:W-:-:S13]  /*6be0*/  ISETP.GT.AND P6, PT, R3, 0x88, P6 ;  /* 0x000000880300780c */ /* 0x000fda00037c4270 */
[----:B------:R0:W-:Y:S01]  /*6bf0*/  @P6 STG.E desc[UR36][R6.64+0x20], R5 ;  /* 0x0000200506006986 */ /* 0x0001e2000c101924 */
[----:B------:R-:W-:-:S04]  /*6c00*/  ISETP.GT.AND P6, PT, R4, 0x9, PT ;  /* 0x000000090400780c */ /* 0x000fc80003fc4270 */
[----:B------:R-:W-:Y:S01]  /*6c10*/  ISETP.GT.AND P6, PT, R3, 0x88, P6 ;  /* 0x000000880300780c */ /* 0x000fe200037c4270 */
[----:B0-----:R-:W-:-:S05]  /*6c20*/  FMUL R5, R34, R90 ;  /* 0x0000005a22057220 */ /* 0x001fca0000400000 */
[----:B------:R-:W-:-:S07]  /*6c30*/  F2FP.TF32.F32.PACK_B R5, R5 ;  /* 0x00000005ff05723e */ /* 0x000fce00024050ff */
[----:B------:R-:W-:Y:S01]  /*6c40*/  @P6 STG.E desc[UR36][R6.64+0x24], R31 ;  /* 0x0000241f06006986 */ /* 0x000fe2000c101924 */
[----:B------:R-:W-:-:S04]  /*6c50*/  ISETP.GT.AND P6, PT, R4, 0x10, PT ;  /* 0x000000100400780c */ /* 0x000fc80003fc4270 */
[----:B------:R-:W-:-:S13]  /*6c60*/  ISETP.GT.AND P6, PT, R3, 0x80, P6 ;  /* 0x000000800300780c */ /* 0x000fda00037c4270 */
        /* <DEDUP_REMOVED lines=54> */
[----:B------:R0:W-:Y:S01]  /*6fd0*/  @P6 STG.E desc[UR36][R6.64+0x80], R5 ;  /* 0x0000800506006986 */ /* 0x0001e2000c101924 */
[----:B------:R-:W-:-:S04]  /*6fe0*/  ISETP.GT.AND P6, PT, R4, 0x21, PT ;  /* 0x000000210400780c */ /* 0x000fc80003fc4270 */
[----:B------:R-:W-:-:S13]  /*6ff0*/  ISETP.GT.AND P6, PT, R3, 0x88, P6 ;  /* 0x000000880300780c */ /* 0x000fda00037c4270 */
[----:B------:R-:W-:Y:S02]  /*7000*/  @P6 IMAD.MOV.U32 R4, RZ, RZ, R6 ;  /* 0x000000ffff046224 */ /* 0x000fe400078e0006 */
[----:B0-----:R-:W-:-:S05]  /*7010*/  @P6 IMAD.MOV.U32 R5, RZ, RZ, R7 ;  /* 0x000000ffff056224 */ /* 0x001fca00078e0007 */
[----:B------:R0:W-:Y:S01]  /*7020*/  @P6 STG.E desc[UR36][R4.64+0x84], R43 ;  /* 0x0000842b04006986 */ /* 0x0001e2000c101924 */
[C---:B------:R-:W-:Y:S02]  /*7030*/  ISETP.GT.AND P6, PT, R3.reuse, 0x80, P5 ;  /* 0x000000800300780c */ /* 0x040fe40002fc4270 */
[----:B------:R-:W-:-:S11]  /*7040*/  ISETP.GT.AND P5, PT, R3, 0x88, P5 ;  /* 0x000000880300780c */ /* 0x000fd60002fa4270 */
[----:B0-----:R-:W-:Y:S02]  /*7050*/  @P6 IMAD.MOV.U32 R4, RZ, RZ, R12 ;  /* 0x000000ffff046224 */ /* 0x001fe400078e000c */
[----:B------:R-:W-:-:S05]  /*7060*/  @P6 IMAD.MOV.U32 R5, RZ, RZ, R13 ;  /* 0x000000ffff056224 */ /* 0x000fca00078e000d */
[----:B------:R0:W-:Y:S01]  /*7070*/  @P6 STG.E desc[UR36][R4.64+0xa0], R9 ;  /* 0x0000a00904006986 */ /* 0x0001e2000c101924 */
[C---:B------:R-:W-:Y:S02]  /*7080*/  ISETP.GT.AND P6, PT, R3.reuse, 0x80, P4 ;  /* 0x000000800300780c */ /* 0x040fe400027c4270 */
[----:B------:R-:W-:Y:S01]  /*7090*/  ISETP.GT.AND P4, PT, R3, 0x88, P4 ;  /* 0x000000880300780c */ /* 0x000fe20002784270 */
[----:B0-----:R-:W-:-:S10]  /*70a0*/  FMUL R9, R48, R90 ;  /* 0x0000005a30097220 */ /* 0x001fd40000400000 */
[----:B------:R-:W-:Y:S02]  /*70b0*/  @P6 IMAD.MOV.U32 R4, RZ, RZ, R12 ;  /* 0x000000ffff046224 */ /* 0x000fe400078e000c */
[----:B------:R-:W-:Y:S01]  /*70c0*/  @P6 IMAD.MOV.U32 R5, RZ, RZ, R13 ;  /* 0x000000ffff056224 */ /* 0x000fe200078e000d */
[----:B------:R-:W-:-:S04]  /*70d0*/  F2FP.TF32.F32.PACK_B R9, R9 ;  /* 0x00000009ff09723e */ /* 0x000fc800024050ff */
[----:B------:R0:W-:Y:S02]  /*70e0*/  @P6 STG.E desc[UR36][R4.64+0xa4], R45 ;  /* 0x0000a42d04006986 */ /* 0x0001e4000c101924 */
[----:B0-----:R-:W-:Y:S02]  /*70f0*/  @P5 IMAD.MOV.U32 R4, RZ, RZ, R6 ;  /* 0x000000ffff045224 */ /* 0x001fe400078e0006 */
[----:B------:R-:W-:-:S05]  /*7100*/  @P5 IMAD.MOV.U32 R5, RZ, RZ, R7 ;  /* 0x000000ffff055224 */ /* 0x000fca00078e0007 */
[----:B------:R0:W-:Y:S01]  /*7110*/  @P5 STG.E desc[UR36][R4.64+0xa0], R11 ;  /* 0x0000a00b04005986 */ /* 0x0001e2000c101924 */
[C---:B------:R-:W-:Y:S02]  /*7120*/  ISETP.GT.AND P5, PT, R3.reuse, 0x80, P3 ;  /* 0x000000800300780c */ /* 0x040fe40001fa4270 */
[----:B------:R-:W-:Y:S01]  /*7130*/  ISETP.GT.AND P3, PT, R3, 0x88, P3 ;  /* 0x000000880300780c */ /* 0x000fe20001f64270 */
[----:B0-----:R-:W-:Y:S02]  /*7140*/  @P4 IMAD.MOV.U32 R4, RZ, RZ, R6 ;  /* 0x000000ffff044224 */ /* 0x001fe400078e0006 */
[----:B------:R-:W-:Y:S01]  /*7150*/  FMUL R11, R54, R90 ;  /* 0x0000005a360b7220 */ /* 0x000fe20000400000 */
[----:B------:R-:W-:-:S04]  /*7160*/  @P4 IMAD.MOV.U32 R5, RZ, RZ, R7 ;  /* 0x000000ffff054224 */ /* 0x000fc800078e0007 */
[----:B------:R-:W-:Y:S01]  /*7170*/  F2FP.TF32.F32.PACK_B R11, R11 ;  /* 0x0000000bff0b723e */ /* 0x000fe200024050ff */
[----:B------:R0:W-:Y:S01]  /*7180*/  @P4 STG.E desc[UR36][R4.64+0xa4], R47 ;  /* 0x0000a42f04004986 */ /* 0x0001e2000c101924 */
[C---:B------:R-:W-:Y:S02]  /*7190*/  ISETP.GT.AND P4, PT, R3.reuse, 0x80, P0 ;  /* 0x000000800300780c */ /* 0x040fe40000784270 */
[----:B------:R-:W-:Y:S01]  /*71a0*/  ISETP.GT.AND P0, PT, R3, 0x88, P0 ;  /* 0x000000880300780c */ /* 0x000fe20000704270 */
[----:B0-----:R-:W-:Y:S02]  /*71b0*/  @P5 IMAD.MOV.U32 R4, RZ, RZ, R12 ;  /* 0x000000ffff045224 */ /* 0x001fe400078e000c */
[----:B------:R-:W-:-:S05]  /*71c0*/  @P5 IMAD.MOV.U32 R5, RZ, RZ, R13 ;  /* 0x000000ffff055224 */ /* 0x000fca00078e000d */
        /* <DEDUP_REMOVED lines=10> */
[----:B------:R0:W-:Y:S02]  /*7270*/  @P3 STG.E desc[UR36][R4.64+0xc0], R15 ;  /* 0x0000c00f04003986 */ /* 0x0001e4000c101924 */
[----:B0-----:R-:W-:Y:S02]  /*7280*/  @P0 IMAD.MOV.U32 R4, RZ, RZ, R6 ;  /* 0x000000ffff040224 */ /* 0x001fe400078e0006 */
[----:B------:R-:W-:-:S05]  /*7290*/  @P0 IMAD.MOV.U32 R5, RZ, RZ, R7 ;  /* 0x000000ffff050224 */ /* 0x000fca00078e0007 */
[----:B------:R0:W-:Y:S02]  /*72a0*/  @P0 STG.E desc[UR36][R4.64+0xc4], R51 ;  /* 0x0000c43304000986 */ /* 0x0001e4000c101924 */
[----:B0-----:R-:W-:Y:S02]  /*72b0*/  @P5 IMAD.MOV.U32 R4, RZ, RZ, R12 ;  /* 0x000000ffff045224 */ /* 0x001fe400078e000c */
[----:B------:R-:W-:-:S05]  /*72c0*/  @P5 IMAD.MOV.U32 R5, RZ, RZ, R13 ;  /* 0x000000ffff055224 */ /* 0x000fca00078e000d */
[----:B------:R0:W-:Y:S04]  /*72d0*/  @P5 STG.E desc[UR36][R4.64+0xe0], R21 ;  /* 0x0000e01504005986 */ /* 0x0001e8000c101924 */
[----:B------:R1:W-:Y:S01]  /*72e0*/  @P4 STG.E desc[UR36][R12.64+0xe4], R53 ;  /* 0x0000e4350c004986 */ /* 0x0003e2000c101924 */
[----:B0-----:R-:W-:Y:S02]  /*72f0*/  @P2 IMAD.MOV.U32 R4, RZ, RZ, R6 ;  /* 0x000000ffff042224 */ /* 0x001fe400078e0006 */
[----:B------:R-:W-:-:S05]  /*7300*/  @P2 IMAD.MOV.U32 R5, RZ, RZ, R7 ;  /* 0x000000ffff052224 */ /* 0x000fca00078e0007 */
[----:B------:R1:W-:Y:S04]  /*7310*/  @P2 STG.E desc[UR36][R4.64+0xe0], R11 ;  /* 0x0000e00b04002986 */ /* 0x0003e8000c101924 */
[----:B------:R1:W-:Y:S02]  /*7320*/  @P1 STG.E desc[UR36][R6.64+0xe4], R55 ;  /* 0x0000e43706001986 */ /* 0x0003e4000c101924 */
.L_x_156:
[----:B------:R-:W-:Y:S05]  /*7330*/  BSYNC B0 ;  /* 0x0000000000007941 */ /* 0x000fea0003800000 */
.L_x_32:
[----:B------:R-:W-:Y:S01]  /*7340*/  IADD3 R16, P0, R16, UR38, RZ ;  /* 0x0000002610107c10 */ /* 0x000fe2000ff1e0ff */
[----:B------:R-:W-:Y:S01]  /*7350*/  ULDC.64 UR4, c[0x0][0x650] ;  /* 0x0001940000047ab9 */ /* 0x000fe20000000a00 */
[----:B------:R-:W-:Y:S01]  /*7360*/  PRMT R3, RZ, 0x7610, R3 ;  /* 0x00007610ff037816 */ /* 0x000fe20000000003 */
[----:B-----5:R-:W-:Y:S01]  /*7370*/  IMAD.MOV.U32 R103, RZ, RZ, -0x1 ;  /* 0xffffffffff677424 */ /* 0x020fe200078e00ff */
[----:B------:R-:W-:Y:S01]  /*7380*/  IADD3.X R17, R17, UR41, RZ, P0, !PT ;  /* 0x0000002911117c10 */ /* 0x000fe200087fe4ff */
[----:B------:R-:W-:Y:S01]  /*7390*/  IMAD.MOV.U32 R23, RZ, RZ, -0x1 ;  /* 0xffffffffff177424 */ /* 0x000fe200078e00ff */
[----:B------:R-:W-:-:S04]  /*73a0*/  ISETP.GE.U32.AND P0, PT, R16, UR4, PT ;  /* 0x0000000410007c0c */ /* 0x000fc8000bf06070 */
[----:B------:R-:W-:-:S13]  /*73b0*/  ISETP.GE.U32.AND.EX P0, PT, R17, UR5, PT, P0 ;  /* 0x0000000511007c0c */ /* 0x000fda000bf06100 */
[----:B------:R-:W-:Y:S05]  /*73c0*/  @P0 BRA `(.L_x_157) ;  /* 0x00000004004c0947 */ /* 0x000fea0003800000 */
[----:B-1----:R-:W1:Y:S01]  /*73d0*/  LDC.64 R10, c[0x0][0x628] ;  /* 0x00018a00ff0a7b82 */ /* 0x002e620000000a00 */
[----:B0-23--:R-:W0:Y:S01]  /*73e0*/  S2R R12, SR_CTAID.X ;  /* 0x00000000000c7919 */ /* 0x00de220000002500 */
[----:B------:R-:W-:Y:S02]  /*73f0*/  IMAD.MOV.U32 R8, RZ, RZ, R16 ;  /* 0x000000ffff087224 */ /* 0x000fe400078e0010 */
[----:B------:R-:W-:Y:S01]  /*7400*/  IMAD.MOV.U32 R9, RZ, RZ, R17 ;  /* 0x000000ffff097224 */ /* 0x000fe200078e0011 */
[----:B------:R-:W2:Y:S03]  /*7410*/  S2R R20, SR_CTAID.Y ;  /* 0x0000000000147919 */ /* 0x000ea60000002600 */
[----:B------:R-:W3:Y:S08]  /*7420*/  LDC R0, c[0x0][0x630] ;  /* 0x00018c00ff007b82 */ /* 0x000ef00000000800 */
[----:B------:R-:W0:Y:S01]  /*7430*/  LDC.64 R14, c[0x0][0x620] ;  /* 0x00018800ff0e7b82 */ /* 0x000e220000000a00 */
[----:B-1----:R-:W-:-:S04]  /*7440*/  ISETP.NE.U32.AND P0, PT, R10, RZ, PT ;  /* 0x000000ff0a00720c */ /* 0x002fc80003f05070 */
[----:B------:R-:W-:-:S13]  /*7450*/  ISETP.NE.AND.EX P0, PT, R11, RZ, PT, P0 ;  /* 0x000000ff0b00720c */ /* 0x000fda0003f05300 */
[----:B0-23--:R-:W-:Y:S05]  /*7460*/  @!P0 BRA `(.L_x_158) ;  /* 0x0000000000288947 */ /* 0x00dfea0003800000 */
        /* <DEDUP_REMOVED lines=10> */
.L_x_158:
[-CC-:B------:R-:W-:Y:S01]  /*7510*/  SHF.R.U64 R23, R8, R0.reuse, R9.reuse ;  /* 0x0000000008177219 */ /* 0x180fe20000001209 */
[----:B------:R-:W0:Y:S01]  /*7520*/  LDC.64 R26, c[0x0][0x640] ;  /* 0x00019000ff1a7b82 */ /* 0x000e220000000a00 */
[----:B------:R-:W-:Y:S01]  /*7530*/  SHF.R.U32.HI R0, RZ, R0, R9 ;  /* 0x00000000ff007219 */ /* 0x000fe20000011609 */
[----:B------:R-:W-:Y:S01]  /*7540*/  ULDC UR4, c[0x0][0x150] ;  /* 0x0000540000047ab9 */ /* 0x000fe20000000800 */
[----:B------:R-:W-:Y:S02]  /*7550*/  IADD3 R3, P0, RZ, -R23, RZ ;  /* 0x80000017ff037210 */ /* 0x000fe40007f1e0ff */
[----:B------:R-:W-:-:S03]  /*7560*/  I2FP.F32.U32 R7, R12 ;  /* 0x0000000c00077245 */ /* 0x000fc60000201000 */
[----:B------:R-:W1:Y:S01]  /*7570*/  LDC R6, c[0x0][0x618] ;  /* 0x00018600ff067b82 */ /* 0x000e620000000800 */
[----:B------:R-:W-:Y:S02]  /*7580*/  IMAD.X R5, RZ, RZ, ~R0, P0 ;  /* 0x000000ffff057224 */ /* 0x000fe400000e0e00 */
[----:B------:R-:W-:Y:S01]  /*7590*/  FMUL R7, R7, UR4 ;  /* 0x0000000407077c20 */ /* 0x000fe20008400000 */
[----:B------:R-:W-:Y:S01]  /*75a0*/  ULDC UR4, c[0x0][0x154] ;  /* 0x0000550000047ab9 */ /* 0x000fe20000000800 */
[-C--:B------:R-:W-:Y:S02]  /*75b0*/  IMAD R0, R5, R14.reuse, RZ ;  /* 0x0000000e05007224 */ /* 0x080fe400078e02ff */
[C---:B------:R-:W-:Y:S01]  /*75c0*/  IMAD.WIDE.U32 R4, R3.reuse, R14, R16 ;  /* 0x0000000e03047225 */ /* 0x040fe200078e0010 */
[----:B------:R-:W2:Y:S01]  /*75d0*/  LDC R11, c[0x0][0x608] ;  /* 0x00018200ff0b7b82 */ /* 0x000ea20000000800 */
[----:B------:R-:W3:Y:S02]  /*75e0*/  F2I.U32.TRUNC.NTZ R7, R7 ;  /* 0x0000000700077305 */ /* 0x000ee4000020f000 */
[----:B------:R-:W-:-:S04]  /*75f0*/  IMAD R3, R3, R15, R0 ;  /* 0x0000000f03037224 */ /* 0x000fc800078e0200 */
[----:B------:R-:W-:Y:S01]  /*7600*/  IMAD.IADD R3, R5, 0x1, R3 ;  /* 0x0000000105037824 */ /* 0x000fe200078e0203 */
[----:B------:R-:W5:Y:S01]  /*7610*/  LDC R8, c[0x0][0x658] ;  /* 0x00019600ff087b82 */ /* 0x000f620000000800 */
[----:B------:R-:W-:Y:S02]  /*7620*/  I2FP.F32.U32 R5, R20 ;  /* 0x0000001400057245 */ /* 0x000fe40000201000 */
[----:B0-----:R-:W-:-:S04]  /*7630*/  ISETP.NE.U32.AND P0, PT, R26, RZ, PT ;  /* 0x000000ff1a00720c */ /* 0x001fc80003f05070 */
[----:B------:R-:W-:Y:S01]  /*7640*/  ISETP.NE.AND.EX P0, PT, R27, RZ, PT, P0 ;  /* 0x000000ff1b00720c */ /* 0x000fe20003f05300 */
[----:B------:R-:W0:Y:S01]  /*7650*/  LDC R9, c[0x0][0x144] ;  /* 0x00005100ff097b82 */ /* 0x000e220000000800 */
[-C--:B-1----:R-:W-:Y:S01]  /*7660*/  SHF.R.U64 R13, R4, R6.reuse, R3 ;  /* 0x00000006040d7219 */ /* 0x082fe20000001203 */
[----:B---3--:R-:W-:Y:S01]  /*7670*/  IMAD.MOV R7, RZ, RZ, -R7 ;  /* 0x000000ffff077224 */ /* 0x008fe200078e0a07 */
[----:B------:R-:W-:Y:S01]  /*7680*/  SHF.R.U32.HI R0, RZ, R6, R3 ;  /* 0x00000006ff007219 */ /* 0x000fe20000011603 */
[----:B------:R-:W-:-:S04]  /*7690*/  FMUL R6, R5, UR4 ;  /* 0x0000000405067c20 */ /* 0x000fc80008400000 */
[----:B------:R-:W1:Y:S01]  /*76a0*/  LDC R21, c[0x0][0x148] ;  /* 0x00005200ff157b82 */ /* 0x000e620000000800 */
[----:B------:R3:W0:Y:S01]  /*76b0*/  F2I.U32.TRUNC.NTZ R14, R6 ;  /* 0x00000006000e7305 */ /* 0x000622000020f000 */
[-CC-:B--2---:R-:W-:Y:S02]  /*76c0*/  SHF.R.U64 R10, R13, R11.reuse, R0.reuse ;  /* 0x0000000b0d0a7219 */ /* 0x184fe40000001200 */
[----:B------:R-:W-:-:S04]  /*76d0*/  SHF.R.U32.HI R3, RZ, R11, R0 ;  /* 0x0000000bff037219 */ /* 0x000fc80000011600 */
[----:B------:R-:W2:Y:S01]  /*76e0*/  LDC R24, c[0x0][0x648] ;  /* 0x00019200ff187b82 */ /* 0x000ea20000000800 */
[-CC-:B-----5:R-:W-:Y:S02]  /*76f0*/  SHF.R.U64 R15, R10, R8.reuse, R3.reuse ;  /* 0x000000080a0f7219 */ /* 0x1a0fe40000001203 */
[----:B------:R-:W-:-:S03]  /*7700*/  SHF.R.U32.HI R5, RZ, R8, R3 ;  /* 0x00000008ff057219 */ /* 0x000fc60000011603 */
[----:B------:R-:W-:Y:S02]  /*7710*/  IMAD.MOV.U32 R4, RZ, RZ, R15 ;  /* 0x000000ffff047224 */ /* 0x000fe400078e000f */
[----:B------:R-:W1:Y:S01]  /*7720*/  LDC R28, c[0x0][0x638] ;  /* 0x00018e00ff1c7b82 */ /* 0x000e620000000800 */
[----:B0-----:R-:W-:-:S07]  /*7730*/  IMAD R25, R9, R7, R12 ;  /* 0x0000000709197224 */ /* 0x001fce00078e020c */
[----:B------:R-:W0:Y:S08]  /*7740*/  LDC R29, c[0x0][0x610] ;  /* 0x00018400ff1d7b82 */ /* 0x000e300000000800 */
[----:B------:R-:W0:Y:S01]  /*7750*/  LDC R30, c[0x0][0x600] ;  /* 0x00018000ff1e7b82 */ /* 0x000e220000000800 */
[----:B---3--:R-:W-:Y:S05]  /*7760*/  @!P0 BRA `(.L_x_159) ;  /* 0x0000000000288947 */ /* 0x008fea0003800000 */
[----:B------:R-:W3:Y:S02]  /*7770*/  LDC R0, c[0x0][0x64c] ;  /* 0x00019300ff007b82 */ /* 0x000ee40000000800 */
[----:B---3--:R-:W-:-:S05]  /*7780*/  IADD3 R3, P0, R15, R0, RZ ;  /* 0x000000000f037210 */ /* 0x008fca0007f1e0ff */
        /* <DEDUP_REMOVED lines=8> */
.L_x_159:
[----:B------:R-:W-:Y:S01]  /*7810*/  ISETP.NE.AND P0, PT, R2, 0x1, PT ;  /* 0x000000010200780c */ /* 0x000fe20003f05270 */
[----:B------:R-:W-:Y:S01]  /*7820*/  IMAD.MOV R14, RZ, RZ, -R14 ;  /* 0x000000ffff0e7224 */ /* 0x000fe200078e0a0e */
[----:B--2---:R-:W-:Y:S02]  /*7830*/  SHF.R.U64 R0, R4, R24, R5 ;  /* 0x0000001804007219 */ /* 0x004fe40000001205 */
[----:B------:R-:W-:Y:S02]  /*7840*/  LOP3.LUT R3, R10, R101, RZ, 0xc0, !PT ;  /* 0x000000650a037212 */ /* 0x000fe400078ec0ff */
[----:B------:R-:W-:Y:S01]  /*7850*/  LOP3.LUT R6, R13, R100, RZ, 0xc0, !PT ;  /* 0x000000640d067212 */ /* 0x000fe200078ec0ff */
[----:B------:R-:W-:Y:S02]  /*7860*/  IMAD.MOV R4, RZ, RZ, -R0 ;  /* 0x000000ffff047224 */ /* 0x000fe400078e0a00 */
[----:B------:R-:W-:Y:S02]  /*7870*/  IMAD R0, R96, R0, R3 ;  /* 0x0000000060007224 */ /* 0x000fe400078e0203 */
[----:B-1----:R-:W-:-:S02]  /*7880*/  IMAD R3, R4, R28, R15 ;  /* 0x0000001c04037224 */ /* 0x002fc400078e020f */
[----:B------:R-:W-:Y:S02]  /*7890*/  @P0 IMAD R25, R21, R14, R20 ;  /* 0x0000000e15190224 */ /* 0x000fe400078e0214 */
[----:B0-----:R-:W-:Y:S02]  /*78a0*/  IMAD R5, R3, R30, R6 ;  /* 0x0000001e03057224 */ /* 0x001fe400078e0206 */
[----:B------:R-:W-:Y:S02]  /*78b0*/  IMAD R0, R0, R29, R25 ;  /* 0x0000001d00007224 */ /* 0x000fe400078e0219 */
[----:B------:R-:W-:-:S03]  /*78c0*/  IMAD.MOV.U32 R4, RZ, RZ, 0x1 ;  /* 0x00000001ff047424 */ /* 0x000fc600078e00ff */
[----:B------:R-:W-:Y:S02]  /*78d0*/  SEL R103, R5, R0, !P0 ;  /* 0x0000000005677207 */ /* 0x000fe40004000000 */
[----:B------:R-:W-:Y:S02]  /*78e0*/  PRMT R3, R4, 0x7610, R3 ;  /* 0x0000761004037816 */ /* 0x000fe40000000003 */
[----:B------:R-:W-:-:S07]  /*78f0*/  SEL R0, R0, R5, !P0 ;  /* 0x0000000500007207 */ /* 0x000fce0004000000 */
.L_x_157:
[----:B------:R-:W-:Y:S01]  /*7900*/  UIADD3 UR42, UR43, UR42, URZ ;  /* 0x0000002a2b2a7290 */ /* 0x000fe2000fffe03f */
[----:B------:R-:W-:Y:S01]  /*7910*/  LOP3.LUT P0, RZ, R3, 0xff, RZ, 0xc0, !PT ;  /* 0x000000ff03ff7812 */ /* 0x000fe2000780c0ff */
[----:B------:R-:W-:Y:S02]  /*7920*/  IMAD.MOV.U32 R113, RZ, RZ, R0 ;  /* 0x000000ffff717224 */ /* 0x000fe400078e0000 */
[----:B------:R-:W-:Y:S02]  /*7930*/  USHF.R.U32.HI UR4, URZ, 0x1, UR42 ;  /* 0x000000013f047899 */ /* 0x000fe4000801162a */
[----:B------:R-:W-:Y:S02]  /*7940*/  UISETP.GT.U32.AND UP1, UPT, UR42, 0x1, UPT ;  /* 0x000000012a00788c */ /* 0x000fe4000bf24070 */
[----:B------:R-:W-:Y:S02]  /*7950*/  ULOP3.LUT UR4, UR4, 0x1, URZ, 0xc0, !UPT ;  /* 0x0000000104047892 */ /* 0x000fe4000f8ec03f */
[----:B------:R-:W-:-:S02]  /*7960*/  UISETP.LT.U32.AND UP1, UPT, UR43, 0x2, UP1 ;  /* 0x000000022b00788c */ /* 0x000fc40008f21070 */
[----:B------:R-:W-:Y:S02]  /*7970*/  UISETP.NE.U32.AND UP0, UPT, UR4, 0x1, UPT ;  /* 0x000000010400788c */ /* 0x000fe4000bf05070 */
[----:B------:R-:W-:Y:S02]  /*7980*/  USEL UR5, URZ, 0x1, !UP1 ;  /* 0x000000013f057887 */ /* 0x000fe4000c800000 */
[----:B------:R-:W-:Y:S02]  /*7990*/  UISETP.GT.U32.AND UP0, UPT, UR43, 0x1, !UP0 ;  /* 0x000000012b00788c */ /* 0x000fe4000c704070 */
[----:B------:R-:W-:Y:S02]  /*79a0*/  ULOP3.LUT UR42, UR42, 0x1, URZ, 0xc0, !UPT ;  /* 0x000000012a2a7892 */ /* 0x000fe4000f8ec03f */
[----:B------:R-:W-:-:S04]  /*79b0*/  USEL UR4, URZ, 0x1, !UP0 ;  /* 0x000000013f047887 */ /* 0x000fc8000c000000 */
[----:B------:R-:W-:Y:S01]  /*79c0*/  ULOP3.LUT UR40, UR4, UR40, UR5, 0x96, !UPT ;  /* 0x0000002804287292 */ /* 0x000fe2000f8e9605 */
[----:B------:R-:W-:Y:S11]  /*79d0*/  @P0 BRA `(.L_x_160) ;  /* 0xffffff9800b00947 */ /* 0x000ff6000383ffff */
[----:B------:R-:W-:Y:S05]  /*79e0*/  EXIT ;  /* 0x000000000000794d */ /* 0x000fea0003800000 */
.L_x_7:
        /* <DEDUP_REMOVED lines=26> */
.L_x_162:
[----:B------:R-:W0:Y:S01]  /*7b90*/  LDC.64 R28, c[0x0][0x640] ;  /* 0x00019000ff1c7b82 */ /* 0x000e220000000a00 */
[-CC-:B------:R-:W-:Y:S01]  /*7ba0*/  SHF.R.U64 R21, R14, R6.reuse, R15.reuse ;  /* 0x000000060e157219 */ /* 0x180fe2000000120f */
[----:B------:R-:W-:Y:S01]  /*7bb0*/  IMAD.MOV.U32 R30, RZ, RZ, 0x1 ;  /* 0x00000001ff1e7424 */ /* 0x000fe200078e00ff */
[----:B------:R-:W-:Y:S02]  /*7bc0*/  SHF.R.U32.HI R6, RZ, R6, R15 ;  /* 0x00000006ff067219 */ /* 0x000fe4000001160f */
[----:B------:R-:W-:-:S03]  /*7bd0*/  IADD3 R13, P0, RZ, -R21, RZ ;  /* 0x80000015ff0d7210 */ /* 0x000fc60007f1e0ff */
[----:B------:R-:W1:Y:S02]  /*7be0*/  LDC R12, c[0x0][0x618] ;  /* 0x00018600ff0c7b82 */ /* 0x000e640000000800 */
[----:B------:R-:W-:-:S04]  /*7bf0*/  IMAD.X R9, RZ, RZ, ~R6, P0 ;  /* 0x000000ffff097224 */ /* 0x000fc800000e0e06 */
[-C--:B------:R-:W-:Y:S02]  /*7c00*/  IMAD R6, R9, R24.reuse, RZ ;  /* 0x0000001809067224 */ /* 0x080fe400078e02ff */
[----:B------:R-:W2:Y:S01]  /*7c10*/  LDC R14, c[0x0][0x608] ;  /* 0x00018200ff0e7b82 */ /* 0x000ea20000000800 */
[----:B------:R-:W-:-:S04]  /*7c20*/  IMAD.WIDE.U32 R8, R13, R24, R16 ;  /* 0x000000180d087225 */ /* 0x000fc800078e0010 */
[----:B------:R-:W-:-:S03]  /*7c30*/  IMAD R13, R13, R25, R6 ;  /* 0x000000190d0d7224 */ /* 0x000fc600078e0206 */
[----:B------:R-:W3:Y:S01]  /*7c40*/  LDC R27, c[0x0][0x658] ;  /* 0x00019600ff1b7b82 */ /* 0x000ee20000000800 */
[----:B------:R-:W-:Y:S01]  /*7c50*/  IMAD.IADD R9, R9, 0x1, R13 ;  /* 0x0000000109097824 */ /* 0x000fe200078e020d */
[----:B0-----:R-:W-:-:S04]  /*7c60*/  ISETP.NE.U32.AND P0, PT, R28, RZ, PT ;  /* 0x000000ff1c00720c */ /* 0x001fc80003f05070 */
[----:B------:R-:W-:Y:S02]  /*7c70*/  ISETP.NE.AND.EX P0, PT, R29, RZ, PT, P0 ;  /* 0x000000ff1d00720c */ /* 0x000fe40003f05300 */
[----:B------:R-:W0:Y:S01]  /*7c80*/  LDC R22, c[0x0][0x600] ;  /* 0x00018000ff167b82 */ /* 0x000e220000000800 */
[-CC-:B-1----:R-:W-:Y:S01]  /*7c90*/  SHF.R.U64 R10, R8, R12.reuse, R9.reuse ;  /* 0x0000000c080a7219 */ /* 0x182fe20000001209 */
[----:B------:R-:W-:Y:S01]  /*7ca0*/  IMAD.MOV.U32 R8, RZ, RZ, -0x1 ;  /* 0xffffffffff087424 */ /* 0x000fe200078e00ff */
[----:B------:R-:W-:-:S05]  /*7cb0*/  SHF.R.U32.HI R9, RZ, R12, R9 ;  /* 0x0000000cff097219 */ /* 0x000fca0000011609 */
[----:B------:R-:W1:Y:S01]  /*7cc0*/  LDC R24, c[0x0][0x648] ;  /* 0x00019200ff187b82 */ /* 0x000e620000000800 */
[-CC-:B--2---:R-:W-:Y:S02]  /*7cd0*/  SHF.R.U64 R23, R10, R14.reuse, R9.reuse ;  /* 0x0000000e0a177219 */ /* 0x184fe40000001209 */
[----:B------:R-:W-:-:S05]  /*7ce0*/  SHF.R.U32.HI R6, RZ, R14, R9 ;  /* 0x0000000eff067219 */ /* 0x000fca0000011609 */
[----:B------:R-:W2:Y:S01]  /*7cf0*/  LDC R26, c[0x0][0x638] ;  /* 0x00018e00ff1a7b82 */ /* 0x000ea20000000800 */
[-C--:B---3--:R-:W-:Y:S02]  /*7d00*/  SHF.L.U32 R8, R8, R27.reuse, RZ ;  /* 0x0000001b08087219 */ /* 0x088fe400000006ff */
[-CC-:B------:R-:W-:Y:S02]  /*7d10*/  SHF.R.U64 R25, R23, R27.reuse, R6.reuse ;  /* 0x0000001b17197219 */ /* 0x180fe40000001206 */
[----:B------:R-:W-:Y:S02]  /*7d20*/  LOP3.LUT R32, RZ, R8, RZ, 0x33, !PT ;  /* 0x00000008ff207212 */ /* 0x000fe400078e33ff */
[----:B------:R-:W-:Y:S01]  /*7d30*/  SHF.R.U32.HI R9, RZ, R27, R6 ;  /* 0x0000001bff097219 */ /* 0x000fe20000011606 */
[----:B------:R-:W3:Y:S01]  /*7d40*/  LDC R31, c[0x0][0x610] ;  /* 0x00018400ff1f7b82 */ /* 0x000ee20000000800 */
[----:B------:R-:W-:Y:S01]  /*7d50*/  IMAD.MOV.U32 R8, RZ, RZ, R25 ;  /* 0x000000ffff087224 */ /* 0x000fe200078e0019 */
[----:B------:R-:W-:Y:S06]  /*7d60*/  @!P0 BRA `(.L_x_163) ;  /* 0x0000000000288947 */ /* 0x000fec0003800000 */
        /* <DEDUP_REMOVED lines=10> */
.L_x_163:
[----:B------:R-:W-:Y:S02]  /*7e10*/  ISETP.NE.AND P0, PT, R2, 0x1, PT ;  /* 0x000000010200780c */ /* 0x000fe40003f05270 */
[----:B-1----:R-:W-:Y:S01]  /*7e20*/  SHF.R.U64 R6, R8, R24, R9 ;  /* 0x0000001808067219 */ /* 0x002fe20000001209 */
[----:B0-----:R-:W-:Y:S01]  /*7e30*/  VIADD R9, R22, 0xffffffff ;  /* 0xffffffff16097836 */ /* 0x001fe20000000000 */
[----:B------:R-:W-:Y:S02]  /*7e40*/  SHF.L.U32 R30, R30, R27, RZ ;  /* 0x0000001b1e1e7219 */ /* 0x000fe400000006ff */
[----:B------:R-:W-:Y:S01]  /*7e50*/  LOP3.LUT R5, R23, R32, RZ, 0xc0, !PT ;  /* 0x0000002017057212 */ /* 0x000fe200078ec0ff */
[----:B------:R-:W-:-:S04]  /*7e60*/  IMAD.MOV R8, RZ, RZ, -R6 ;  /* 0x000000ffff087224 */ /* 0x000fc800078e0a06 */
[----:B------:R-:W-:Y:S01]  /*7e70*/  IMAD R6, R30, R6, R5 ;  /* 0x000000061e067224 */ /* 0x000fe200078e0205 */
[----:B------:R-:W-:Y:S01]  /*7e80*/  LOP3.LUT R5, R10, R9, RZ, 0xc0, !PT ;  /* 0x000000090a057212 */ /* 0x000fe200078ec0ff */
[----:B------:R-:W-:Y:S02]  /*7e90*/  @P0 IMAD R3, R7, R20, R4 ;  /* 0x0000001407030224 */ /* 0x000fe400078e0204 */
[----:B--2---:R-:W-:Y:S02]  /*7ea0*/  IMAD R4, R8, R26, R25 ;  /* 0x0000001a08047224 */ /* 0x004fe400078e0219 */
[----:B---3--:R-:W-:Y:S02]  /*7eb0*/  IMAD R3, R6, R31, R3 ;  /* 0x0000001f06037224 */ /* 0x008fe400078e0203 */
[----:B------:R-:W-:Y:S02]  /*7ec0*/  IMAD R4, R4, R22, R5 ;  /* 0x0000001604047224 */ /* 0x000fe400078e0205 */
[----:B------:R-:W-:-:S02]  /*7ed0*/  IMAD.MOV.U32 R8, RZ, RZ, 0x1 ;  /* 0x00000001ff087424 */ /* 0x000fc400078e00ff */
[----:B------:R-:W-:Y:S01]  /*7ee0*/  IMAD.MOV.U32 R6, RZ, RZ, R21 ;  /* 0x000000ffff067224 */ /* 0x000fe200078e0015 */
[----:B------:R-:W-:Y:S02]  /*7ef0*/  SEL R13, R4, R3, !P0 ;  /* 0x00000003040d7207 */ /* 0x000fe40004000000 */
[----:B------:R-:W-:-:S07]  /*7f00*/  SEL R19, R3, R4, !P0 ;  /* 0x0000000403137207 */ /* 0x000fce0004000000 */
.L_x_161:
[----:B------:R-:W-:-:S08]  /*7f10*/  NOP ;  /* 0x0000000000007918 */ /* 0x000fd00000000000 */
[----:B------:R-:W0:-:S00]  /*7f20*/  USETMAXREG.DEALLOC.CTAPOOL 0x28 ;  /* 0x00000028000079c8 */ /* 0x000e0000080e0500 */
[----:B0-----:R-:W-:-:S13]  /*7f30*/  ISETP.NE.AND P0, PT, R0, RZ, PT ;  /* 0x000000ff0000720c */ /* 0x001fda0003f05270 */
[----:B------:R-:W-:Y:S05]  /*7f40*/  @P0 EXIT ;  /* 0x000000000000094d */ /* 0x000fea0003800000 */
[----:B------:R-:W-:Y:S01]  /*7f50*/  LOP3.LUT P0, RZ, R8, 0xff, RZ, 0xc0, !PT ;  /* 0x000000ff08ff7812 */ /* 0x000fe2000780c0ff */
[----:B------:R-:W-:Y:S02]  /*7f60*/  IMAD.MOV.U32 R10, RZ, RZ, 0x1 ;  /* 0x00000001ff0a7424 */ /* 0x000fe400078e00ff */
[----:B------:R-:W-:-:S10]  /*7f70*/  IMAD.MOV.U32 R9, RZ, RZ, RZ ;  /* 0x000000ffff097224 */ /* 0x000fd400078e00ff */
[----:B------:R-:W-:Y:S05]  /*7f80*/  @!P0 BRA `(.L_x_164) ;  /* 0x0000000c00b08947 */ /* 0x000fea0003800000 */
[----:B------:R-:W0:Y:S01]  /*7f90*/  LDC R0, c[0x0][0x28c] ;  /* 0x0000a300ff007b82 */ /* 0x000e220000000800 */
[----:B------:R-:W-:Y:S01]  /*7fa0*/  ULDC UR5, c[0x0][0x658] ;  /* 0x0001960000057ab9 */ /* 0x000fe20000000800 */
[----:B------:R-:W-:Y:S01]  /*7fb0*/  UMOV UR10, 0xffffffff ;  /* 0xffffffff000a7882 */ /* 0x000fe20000000000 */
[----:B------:R-:W-:Y:S01]  /*7fc0*/  UMOV UR14, 0x1 ;  /* 0x00000001000e7882 */ /* 0x000fe20000000000 */
[----:B------:R-:W-:Y:S01]  /*7fd0*/  USHF.L.U32 UR10, UR10, UR5, URZ ;  /* 0x000000050a0a7299 */ /* 0x000fe2000800063f */
[----:B------:R-:W-:Y:S01]  /*7fe0*/  BSSY B0, `(.L_x_164) ;  /* 0x00000e6000007945 */ /* 0x000fe20003800000 */
[----:B------:R-:W-:Y:S01]  /*7ff0*/  LOP3.LUT R12, R18, 0x2, RZ, 0xfc, !PT ;  /* 0x00000002120c7812 */ /* 0x000fe200078efcff */
[----:B------:R-:W-:Y:S01]  /*8000*/  IMAD.MOV.U32 R10, RZ, RZ, 0x1 ;  /* 0x00000001ff0a7424 */ /* 0x000fe200078e00ff */
[----:B------:R-:W1:Y:S01]  /*8010*/  S2UR UR9, SR_CgaCtaId ;  /* 0x00000000000979c3 */ /* 0x000e620000008800 */
[----:B------:R-:W-:Y:S01]  /*8020*/  ULOP3.LUT UR13, URZ, UR10, URZ, 0x33, !UPT ;  /* 0x0000000a3f0d7292 */ /* 0x000fe2000f8e333f */
[----:B------:R-:W-:Y:S01]  /*8030*/  IMAD.MOV.U32 R9, RZ, RZ, RZ ;  /* 0x000000ffff097224 */ /* 0x000fe200078e00ff */
[----:B------:R-:W-:Y:S01]  /*8040*/  ULDC UR4, c[0x0][0x600] ;  /* 0x0001800000047ab9 */ /* 0x000fe20000000800 */
[----:B------:R-:W-:Y:S01]  /*8050*/  UMOV UR29, 0x1111 ;  /* 0x00001111001d7882 */ /* 0x000fe20000000000 */
[----:B------:R-:W-:-:S02]  /*8060*/  UIADD3 UR4, UR4, -0x1, URZ ;  /* 0xffffffff04047890 */ /* 0x000fc4000fffe03f */
[----:B------:R-:W-:Y:S01]  /*8070*/  USHF.L.U32 UR5, UR14, UR5, URZ ;  /* 0x000000050e057299 */ /* 0x000fe2000800063f */
[----:B------:R-:W-:Y:S01]  /*8080*/  ULDC.64 UR42, c[0x0][0x198] ;  /* 0x00006600002a7ab9 */ /* 0x000fe20000000a00 */
[----:B0-----:R-:W-:-:S05]  /*8090*/  VIADD R0, R0, 0x3f ;  /* 0x0000003f00007836 */ /* 0x001fca0000000000 */
[----:B------:R-:W-:Y:S01]  /*80a0*/  SHF.R.S32.HI R3, RZ, 0x1f, R0 ;  /* 0x0000001fff037819 */ /* 0x000fe20000011400 */
[----:B-1----:R-:W-:-:S03]  /*80b0*/  USHF.R.U32.HI UR31, URZ, 0x2, UR9 ;  /* 0x000000023f1f7899 */ /* 0x002fc60008011609 */
[----:B------:R-:W-:Y:S01]  /*80c0*/  LEA.HI R3, R3, R0, RZ, 0x6 ;  /* 0x0000000003037211 */ /* 0x000fe200078f30ff */
[----:B------:R-:W-:Y:S01]  /*80d0*/  ULOP3.LUT UR8, UR9, 0x3, URZ, 0xc0, !UPT ;  /* 0x0000000309087892 */ /* 0x000fe2000f8ec03f */
[----:B------:R-:W-:Y:S01]  /*80e0*/  IMAD.MOV.U32 R0, RZ, RZ, 0x1 ;  /* 0x00000001ff007424 */ /* 0x000fe200078e00ff */
[----:B------:R-:W-:Y:S01]  /*80f0*/  USHF.L.U32 UR6, UR9, 0x4, URZ ;  /* 0x0000000409067899 */ /* 0x000fe2000800063f */
[--C-:B------:R-:W-:Y:S01]  /*8100*/  SHF.R.S32.HI R8, RZ, 0x6, R3.reuse ;  /* 0x00000006ff087819 */ /* 0x100fe20000011403 */
[----:B------:R-:W-:Y:S02]  /*8110*/  USHF.L.U32 UR7, UR9, 0x9, URZ ;  /* 0x0000000909077899 */ /* 0x000fe4000800063f */
[----:B------:R-:W-:Y:S01]  /*8120*/  ULOP3.LUT UR9, UR9, 0xfffffffc, URZ, 0xc0, !UPT ;  /* 0xfffffffc09097892 */ /* 0x000fe2000f8ec03f */
[----:B------:R-:W-:Y:S01]  /*8130*/  PRMT R3, R0, 0x7610, R3 ;  /* 0x0000761000037816 */ /* 0x000fe20000000003 */
[----:B------:R-:W-:Y:S01]  /*8140*/  UISETP.GT.U32.AND UP0, UPT, UR8, 0xffff, UPT ;  /* 0x0000ffff0800788c */ /* 0x000fe2000bf04070 */
[----:B------:R-:W-:Y:S01]  /*8150*/  VIADD R0, R8, 0x1 ;  /* 0x0000000108007836 */ /* 0x000fe20000000000 */
[----:B------:R-:W-:-:S02]  /*8160*/  ULOP3.LUT UR11, UR9, 0x1, URZ, 0xfc, !UPT ;  /* 0x00000001090b7892 */ /* 0x000fc4000f8efc3f */
[----:B------:R-:W-:Y:S02]  /*8170*/  ULOP3.LUT UR12, UR9, 0x2, URZ, 0xfc, !UPT ;  /* 0x00000002090c7892 */ /* 0x000fe4000f8efc3f */
[----:B------:R-:W-:Y:S02]  /*8180*/  USHF.L.U32 UR10, UR14, UR9, URZ ;  /* 0x000000090e0a7299 */ /* 0x000fe4000800063f */
[----:B------:R-:W-:Y:S02]  /*8190*/  ULOP3.LUT UR9, UR9, 0x3, URZ, 0xfc, !UPT ;  /* 0x0000000309097892 */ /* 0x000fe4000f8efc3f */
[----:B------:R-:W-:Y:S02]  /*81a0*/  USHF.L.U32 UR11, UR14, UR11, URZ ;  /* 0x0000000b0e0b7299 */ /* 0x000fe4000800063f */
[----:B------:R-:W-:Y:S02]  /*81b0*/  USHF.L.U32 UR12, UR14, UR12, URZ ;  /* 0x0000000c0e0c7299 */ /* 0x000fe4000800063f */
[----:B------:R-:W-:-:S02]  /*81c0*/  USEL UR8, UR8, 0xffff, !UP0 ;  /* 0x0000ffff08087887 */ /* 0x000fc4000c000000 */
[----:B------:R-:W-:Y:S02]  /*81d0*/  USHF.L.U32 UR9, UR14, UR9, URZ ;  /* 0x000000090e097299 */ /* 0x000fe4000800063f */
[----:B------:R-:W-:Y:S02]  /*81e0*/  ULOP3.LUT UR10, UR12, UR10, UR11, 0xfe, !UPT ;  /* 0x0000000a0c0a7292 */ /* 0x000fe4000f8efe0b */
[----:B------:R-:W-:Y:S02]  /*81f0*/  ULOP3.LUT UR8, UR8, 0xffff, URZ, 0xc0, !UPT ;  /* 0x0000ffff08087892 */ /* 0x000fe4000f8ec03f */
[----:B------:R-:W-:Y:S02]  /*8200*/  ULOP3.LUT UR6, UR6, 0x30, URZ, 0xc0, !UPT ;  /* 0x0000003006067892 */ /* 0x000fe4000f8ec03f */
[----:B------:R-:W-:Y:S02]  /*8210*/  ULOP3.LUT UR7, UR7, 0x600, URZ, 0xc0, !UPT ;  /* 0x0000060007077892 */ /* 0x000fe4000f8ec03f */
[----:B------:R-:W-:-:S02]  /*8220*/  ULOP3.LUT UR21, UR10, UR9, URZ, 0xfc, !UPT ;  /* 0x000000090a157292 */ /* 0x000fc4000f8efc3f */
[----:B------:R-:W-:-:S12]  /*8230*/  USHF.L.U32 UR29, UR29, UR8, URZ ;  /* 0x000000081d1d7299 */ /* 0x000fd8000800063f */
.L_x_175:
[----:B------:R-:W-:-:S03]  /*8240*/  UMOV UR8, 0xffffffff ;  /* 0xffffffff00087882 */ /* 0x000fc60000000000 */
[----:B------:R-:W-:Y:S05]  /*8250*/  BRA.DIV UR8, `(.L_x_165) ;  /* 0x0000000e089c7947 */ /* 0x000fea000b800000 */
[----:B------:R-:W-:-:S13]  /*8260*/  ELECT P6, URZ, PT ;  /* 0x00000000003f782f */ /* 0x000fda00038c0000 */
.L_x_184:
[----:B------:R-:W0:Y:S01]  /*8270*/  LDC R4, c[0x0][0x28c] ;  /* 0x0000a300ff047b82 */ /* 0x000e220000000800 */
[----:B------:R-:W-:Y:S01]  /*8280*/  BSSY B1, `(.L_x_166) ;  /* 0x0000048000017945 */ /* 0x000fe20003800000 */
[----:B0-----:R-:W-:-:S13]  /*8290*/  ISETP.LT.OR P6, PT, R4, 0x1, !P6 ;  /* 0x000000010400780c */ /* 0x001fda00077c1670 */
[----:B------:R-:W-:Y:S05]  /*82a0*/  @P6 BRA `(.L_x_167) ;  /* 0x0000000400146947 */ /* 0x000fea0003800000 */
[----:B------:R-:W-:Y:S01]  /*82b0*/  LEA R19, R19, UR31, 0x2 ;  /* 0x0000001f13137c11 */ /* 0x000fe2000f8e10ff */
[----:B------:R-:W-:Y:S01]  /*82c0*/  IMAD.MOV.U32 R21, RZ, RZ, RZ ;  /* 0x000000ffff157224 */ /* 0x000fe200078e00ff */
[----:B------:R-:W-:Y:S01]  /*82d0*/  LEA R15, R13, UR6, 0x6 ;  /* 0x000000060d0f7c11 */ /* 0x000fe2000f8e30ff */
[----:B------:R-:W-:Y:S02]  /*82e0*/  IMAD.MOV.U32 R4, RZ, RZ, R0 ;  /* 0x000000ffff047224 */ /* 0x000fe400078e0000 */
[----:B------:R-:W-:Y:S02]  /*82f0*/  IMAD.MOV.U32 R5, RZ, RZ, R10 ;  /* 0x000000ffff057224 */ /* 0x000fe400078e000a */
[----:B------:R-:W-:Y:S02]  /*8300*/  IMAD.MOV.U32 R7, RZ, RZ, R9 ;  /* 0x000000ffff077224 */ /* 0x000fe400078e0009 */
[----:B------:R-:W-:-:S07]  /*8310*/  IMAD.SHL.U32 R19, R19, 0x40, RZ ;  /* 0x0000004013137824 */ /* 0x000fce00078e00ff */
.L_x_170:
[----:B------:R-:W0:Y:S01]  /*8320*/  S2R R14, SR_CgaCtaId ;  /* 0x00000000000e7919 */ /* 0x000e220000008800 */
[----:B------:R-:W-:Y:S02]  /*8330*/  MOV R13, 0x400 ;  /* 0x00000400000d7802 */ /* 0x000fe40000000f00 */
[----:B------:R-:W-:Y:S02]  /*8340*/  ISETP.NE.AND P1, PT, R11, RZ, PT ;  /* 0x000000ff0b00720c */ /* 0x000fe40003f25270 */
[----:B0-----:R-:W-:Y:S02]  /*8350*/  LEA R22, R14, R13, 0x18 ;  /* 0x0000000d0e167211 */ /* 0x001fe400078ec0ff */
[----:B------:R-:W-:-:S09]  /*8360*/  SHF.L.U32 R13, R5, 0x1f, RZ ;  /* 0x0000001f050d7819 */ /* 0x000fd200000006ff */
[----:B------:R-:W0:Y:S01]  /*8370*/  @!P1 LDC R14, c[0x0][0x500] ;  /* 0x00014000ff0e9b82 */ /* 0x000e220000000800 */
[----:B------:R-:W-:-:S04]  /*8380*/  IMAD R20, R7, 0x8, R22 ;  /* 0x0000000807147824 */ /* 0x000fc800078e0216 */
[----:B------:R-:W1:Y:S02]  /*8390*/  SYNCS.PHASECHK.TRANS64.TRYWAIT P0, [R20+URZ+0x10], R13 ;  /* 0x0000100d140075a7 */ /* 0x000e64000800017f */
[----:B-1----:R-:W-:Y:S05]  /*83a0*/  @!P0 BRA `(.L_x_168) ;  /* 0x0000000c00688947 */ /* 0x002fea0003800000 */
.L_x_185:
[----:B-1----:R-:W-:Y:S01]  /*83b0*/  PRMT R13, R12, 0x9910, RZ ;  /* 0x000099100c0d7816 */ /* 0x002fe200000000ff */
[----:B0-----:R0:W-:Y:S03]  /*83c0*/  @!P1 SYNCS.ARRIVE.TRANS64 RZ, [R20+URZ], R14 ;  /* 0x0000000e14ff99a7 */ /* 0x0011e6000800003f */
[----:B------:R-:W-:-:S13]  /*83d0*/  ISETP.NE.AND P0, PT, R13, 0x2, PT ;  /* 0x000000020d00780c */ /* 0x000fda0003f05270 */
[----:B0-----:R-:W-:Y:S05]  /*83e0*/  @P0 BRA `(.L_x_169) ;  /* 0x0000000000040947 */ /* 0x001fea0003800000 */
[----:B------:R-:W-:Y:S01]  /*83f0*/  BPT.TRAP 0x1 ;  /* 0x000000040000795c */ /* 0x000fe20000300000 */
.L_x_169:
[C---:B------:R-:W-:Y:S01]  /*8400*/  LEA R13, R7.reuse, UR31, 0x3 ;  /* 0x0000001f070d7c11 */ /* 0x040fe2000f8e18ff */
[----:B------:R-:W-:Y:S01]  /*8410*/  VIADD R4, R4, 0xffffffff ;  /* 0xffffffff04047836 */ /* 0x000fe20000000000 */
[----:B------:R-:W-:Y:S01]  /*8420*/  LEA R14, R7, UR7, 0xc ;  /* 0x00000007070e7c11 */ /* 0x000fe2000f8e60ff */
[----:B------:R-:W-:Y:S01]  /*8430*/  UIADD3 UR14, UP0, UR42, 0xf0, URZ ;  /* 0x000000f02a0e7890 */ /* 0x000fe2000ff1e03f */
[----:B------:R-:W-:Y:S01]  /*8440*/  R2UR UR34, R21 ;  /* 0x00000000152272ca */ /* 0x000fe200000e0000 */
[----:B------:R-:W-:Y:S01]  /*8450*/  IMAD.SHL.U32 R13, R13, 0x800, RZ ;  /* 0x000008000d0d7824 */ /* 0x000fe200078e00ff */
[----:B------:R-:W-:Y:S01]  /*8460*/  R2UR UR33, R20 ;  /* 0x00000000142172ca */ /* 0x000fe200000e0000 */
[--C-:B------:R-:W-:Y:S01]  /*8470*/  IMAD R14, R14, 0x4, R22.reuse ;  /* 0x000000040e0e7824 */ /* 0x100fe200078e0216 */
[----:B------:R-:W-:Y:S01]  /*8480*/  R2UR UR36, R6 ;  /* 0x00000000062472ca */ /* 0x000fe200000e0000 */
[----:B------:R-:W-:Y:S01]  /*8490*/  IMAD R13, R13, 0x4, R22 ;  /* 0x000000040d0d7824 */ /* 0x000fe200078e0216 */
[----:B------:R-:W-:Y:S01]  /*84a0*/  R2UR UR35, R19 ;  /* 0x00000000132372ca */ /* 0x000fe200000e0000 */
[----:B------:R-:W-:Y:S01]  /*84b0*/  UIADD3 UR44, UP1, UR42, 0x1f0, URZ ;  /* 0x000001f02a2c7890 */ /* 0x000fe2000ff3e03f */
[----:B------:R-:W-:Y:S01]  /*84c0*/  R2UR UR8, R14 ;  /* 0x000000000e0872ca */ /* 0x000fe200000e0000 */
[----:B------:R-:W-:Y:S01]  /*84d0*/  UIADD3.X UR15, URZ, UR43, URZ, UP0, !UPT ;  /* 0x0000002b3f0f7290 */ /* 0x000fe200087fe43f */
[----:B------:R-:W-:Y:S01]  /*84e0*/  R2UR UR24, R13 ;  /* 0x000000000d1872ca */ /* 0x000fe200000e0000 */
[----:B------:R-:W-:Y:S01]  /*84f0*/  UPRMT UR30, URZ, 0x5410, UR29 ;  /* 0x000054103f1e7896 */ /* 0x000fe2000800001d */
[----:B------:R-:W-:Y:S01]  /*8500*/  R2UR UR19, R15 ;  /* 0x000000000f1372ca */ /* 0x000fe200000e0000 */
[----:B------:R-:W-:Y:S01]  /*8510*/  UIADD3 UR26, UR34, 0x20, URZ ;  /* 0x00000020221a7890 */ /* 0x000fe2000fffe03f */
[----:B------:R-:W-:Y:S01]  /*8520*/  ISETP.GT.AND P1, PT, R4, 0x1, PT ;  /* 0x000000010400780c */ /* 0x000fe20003f24270 */
[----:B------:R-:W-:Y:S01]  /*8530*/  UIADD3.X UR45, URZ, UR43, URZ, UP1, !UPT ;  /* 0x0000002b3f2d7290 */ /* 0x000fe20008ffe43f */
[----:B------:R-:W-:Y:S01]  /*8540*/  VIADD R7, R7, 0x1 ;  /* 0x0000000107077836 */ /* 0x000fe20000000000 */
[----:B------:R-:W-:Y:S01]  /*8550*/  UPRMT UR37, URZ, 0x5410, UR21 ;  /* 0x000054103f257896 */ /* 0x000fe20008000015 */
[----:B------:R-:W-:Y:S01]  /*8560*/  VIADD R21, R21, 0x40 ;  /* 0x0000004015157836 */ /* 0x000fe20000000000 */
[----:B------:R-:W-:Y:S01]  /*8570*/  UMOV UR22, 0x0 ;  /* 0x0000000000167882 */ /* 0x000fe20000000000 */
[----:B------:R-:W-:Y:S01]  /*8580*/  UMOV UR23, 0x10000000 ;  /* 0x1000000000177882 */ /* 0x000fe20000000000 */
[----:B------:R-:W-:Y:S01]  /*8590*/  UIADD3 UR16, UR8, 0x20100, URZ ;  /* 0x0002010008107890 */ /* 0x000fe2000fffe03f */
[----:B------:R-:W-:Y:S01]  /*85a0*/  ISETP.NE.AND P0, PT, R7, 0x2, PT ;  /* 0x000000020700780c */ /* 0x000fe20003f05270 */
[----:B------:R-:W-:-:S02]  /*85b0*/  UIADD3 UR32, UR24, 0x100, URZ ;  /* 0x0000010018207890 */ /* 0x000fc4000fffe03f */
[----:B------:R-:W-:Y:S01]  /*85c0*/  UIADD3 UR24, UR24, 0x8100, URZ ;  /* 0x0000810018187890 */ /* 0x000fe2000fffe03f */
[----:B------:R-:W-:Y:S01]  /*85d0*/  SEL R14, RZ, 0x1, P0 ;  /* 0x00000001ff0e7807 */ /* 0x000fe20000000000 */
[----:B------:R-:W-:Y:S01]  /*85e0*/  UIADD3 UR8, UR8, 0x22100, URZ ;  /* 0x0002210008087890 */ /* 0x000fe2000fffe03f */
[----:B------:R-:W-:Y:S01]  /*85f0*/  SEL R7, R7, RZ, P0 ;  /* 0x000000ff07077207 */ /* 0x000fe20000000000 */
[----:B------:R-:W-:Y:S01]  /*8600*/  UMOV UR25, UR33 ;  /* 0x0000002100197c82 */ /* 0x000fe20008000000 */
[----:B------:R-:W-:Y:S01]  /*8610*/  UMOV UR28, UR36 ;  /* 0x00000024001c7c82 */ /* 0x000fe20008000000 */
[----:B------:R-:W-:Y:S01]  /*8620*/  UMOV UR27, UR35 ;  /* 0x00000023001b7c82 */ /* 0x000fe20008000000 */
[----:B------:R-:W-:Y:S01]  /*8630*/  UMOV UR17, UR33 ;  /* 0x0000002100117c82 */ /* 0x000fe20008000000 */
[----:B------:R-:W-:Y:S01]  /*8640*/  UMOV UR18, UR34 ;  /* 0x0000002200127c82 */ /* 0x000fe20008000000 */
[----:B------:R-:W-:Y:S01]  /*8650*/  UMOV UR20, UR36 ;  /* 0x0000002400147c82 */ /* 0x000fe20008000000 */
[----:B------:R0:W-:Y:S01]  /*8660*/  UTMALDG.3D.MULTICAST [UR32], [UR14], UR30, desc[UR22] ;  /* 0x000016200e0073b4 */ /* 0x0001e2000801181e */
[----:B------:R-:W-:Y:S01]  /*8670*/  UMOV UR9, UR33 ;  /* 0x0000002100097c82 */ /* 0x000fe20008000000 */
[----:B------:R-:W-:Y:S01]  /*8680*/  UMOV UR11, UR19 ;  /* 0x00000013000b7c82 */ /* 0x000fe20008000000 */
[----:B------:R-:W-:Y:S01]  /*8690*/  UMOV UR12, UR36 ;  /* 0x00000024000c7c82 */ /* 0x000fe20008000000 */
[----:B------:R-:W-:Y:S01]  /*86a0*/  UMOV UR10, UR26 ;  /* 0x0000001a000a7c82 */ /* 0x000fe20008000000 */
[----:B------:R-:W-:Y:S01]  /*86b0*/  LOP3.LUT R5, R5, R14, RZ, 0x3c, !PT ;  /* 0x0000000e05057212 */ /* 0x000fe200078e3cff */
[----:B------:R0:W-:Y:S01]  /*86c0*/  UTMALDG.3D.MULTICAST [UR24], [UR14], UR30, desc[UR22] ;  /* 0x000016180e0073b4 */ /* 0x0001e2000801181e */
[----:B------:R0:W-:Y:S01]  /*86d0*/  UTMALDG.3D.MULTICAST [UR16], [UR44], UR37, desc[UR22] ;  /* 0x000016102c0073b4 */ /* 0x0001e20008011825 */
[----:B------:R0:W-:Y:S02]  /*86e0*/  UTMALDG.3D.MULTICAST [UR8], [UR44], UR37, desc[UR22] ;  /* 0x000016082c0073b4 */ /* 0x0001e40008011825 */
[----:B0-----:R-:W-:Y:S05]  /*86f0*/  @P1 BRA `(.L_x_170) ;  /* 0xfffffffc00081947 */ /* 0x001fea000383ffff */
.L_x_167:
[----:B------:R-:W-:Y:S05]  /*8700*/  BSYNC B1 ;  /* 0x0000000000017941 */ /* 0x000fea0003800000 */
.L_x_166:
[----:B------:R-:W-:Y:S01]  /*8710*/  LOP3.LUT P1, RZ, R3, 0xff, RZ, 0xc0, !PT ;  /* 0x000000ff03ff7812 */ /* 0x000fe2000782c0ff */
[----:B------:R-:W-:Y:S01]  /*8720*/  IMAD.IADD R9, R8, 0x1, R9 ;  /* 0x0000000108097824 */ /* 0x000fe200078e0209 */
[----:B------:R-:W-:Y:S01]  /*8730*/  IADD3 R16, P2, R16, UR38, RZ ;  /* 0x0000002610107c10 */ /* 0x000fe2000ff5e0ff */
[----:B------:R-:W-:Y:S01]  /*8740*/  ULDC.64 UR8, c[0x0][0x650] ;  /* 0x0001940000087ab9 */ /* 0x000fe20000000a00 */
[----:B------:R-:W-:Y:S01]  /*8750*/  BSSY B1, `(.L_x_171) ;  /* 0x000006c000017945 */ /* 0x000fe20003800000 */
[----:B------:R-:W-:Y:S01]  /*8760*/  IMAD.MOV.U32 R19, RZ, RZ, -0x1 ;  /* 0xffffffffff137424 */ /* 0x000fe200078e00ff */
[----:B------:R-:W-:Y:S01]  /*8770*/  SHF.R.U32.HI R3, RZ, 0x1, R9 ;  /* 0x00000001ff037819 */ /* 0x000fe20000011609 */
[----:B------:R-:W-:Y:S01]  /*8780*/  IMAD.MOV.U32 R13, RZ, RZ, -0x1 ;  /* 0xffffffffff0d7424 */ /* 0x000fe200078e00ff */
[----:B------:R-:W-:Y:S01]  /*8790*/  ISETP.GT.U32.AND P0, PT, R9, 0x1, PT ;  /* 0x000000010900780c */ /* 0x000fe20003f04070 */
[----:B------:R-:W-:Y:S01]  /*87a0*/  IMAD.MOV.U32 R6, RZ, RZ, -0x1 ;  /* 0xffffffffff067424 */ /* 0x000fe200078e00ff */
[----:B------:R-:W-:-:S02]  /*87b0*/  LOP3.LUT R3, R3, 0x1, RZ, 0xc0, !PT ;  /* 0x0000000103037812 */ /* 0x000fc400078ec0ff */
[----:B------:R-:W-:Y:S01]  /*87c0*/  ISETP.LT.U32.AND P0, PT, R8, 0x2, P0 ;  /* 0x000000020800780c */ /* 0x000fe20000701070 */
[----:B------:R-:W0:Y:S01]  /*87d0*/  @P1 S2R R5, SR_CgaCtaId ;  /* 0x0000000000051919 */ /* 0x000e220000008800 */
[----:B------:R-:W-:Y:S02]  /*87e0*/  @P1 MOV R4, 0x400 ;  /* 0x0000040000041802 */ /* 0x000fe40000000f00 */
[----:B------:R-:W-:Y:S02]  /*87f0*/  IADD3.X R17, R17, UR41, RZ, P2, !PT ;  /* 0x0000002911117c10 */ /* 0x000fe400097fe4ff */
[----:B------:R-:W-:Y:S02]  /*8800*/  ISETP.GE.U32.AND P2, PT, R16, UR8, PT ;  /* 0x0000000810007c0c */ /* 0x000fe4000bf46070 */
[----:B------:R-:W-:Y:S02]  /*8810*/  LOP3.LUT R9, R9, 0x1, RZ, 0xc0, !PT ;  /* 0x0000000109097812 */ /* 0x000fe400078ec0ff */
[----:B0-----:R-:W-:-:S04]  /*8820*/  @P1 LEA R4, R5, R4, 0x18 ;  /* 0x0000000405041211 */ /* 0x001fc800078ec0ff */
[----:B------:R0:W-:Y:S01]  /*8830*/  @P1 SYNCS.ARRIVE.TRANS64.A1T0 RZ, [R4+URZ+0x38], RZ ;  /* 0x000038ff04ff19a7 */ /* 0x0001e2000810003f */
[----:B------:R-:W-:Y:S02]  /*8840*/  ISETP.NE.U32.AND P1, PT, R3, 0x1, PT ;  /* 0x000000010300780c */ /* 0x000fe40003f25070 */
[----:B------:R-:W-:Y:S02]  /*8850*/  SEL R3, RZ, 0x1, !P0 ;  /* 0x00000001ff037807 */ /* 0x000fe40004000000 */
[----:B------:R-:W-:Y:S02]  /*8860*/  ISETP.GE.U32.AND.EX P0, PT, R17, UR9, PT, P2 ;  /* 0x0000000911007c0c */ /* 0x000fe4000bf06120 */
[----:B------:R-:W-:-:S04]  /*8870*/  ISETP.GT.U32.AND P1, PT, R8, 0x1, !P1 ;  /* 0x000000010800780c */ /* 0x000fc80004f24070 */
[----:B0-----:R-:W-:-:S04]  /*8880*/  SEL R4, RZ, 0x1, !P1 ;  /* 0x00000001ff047807 */ /* 0x001fc80004800000 */
[--C-:B------:R-:W-:Y:S02]  /*8890*/  LOP3.LUT R10, R4, R10, R3.reuse, 0x96, !PT ;  /* 0x0000000a040a7212 */ /* 0x100fe400078e9603 */
[----:B------:R-:W-:Y:S02]  /*88a0*/  PRMT R4, RZ, 0x7610, R4 ;  /* 0x00007610ff047816 */ /* 0x000fe40000000004 */
[----:B------:R-:W-:Y:S01]  /*88b0*/  PRMT R3, RZ, 0x7610, R3 ;  /* 0x00007610ff037816 */ /* 0x000fe20000000003 */
[----:B------:R-:W-:Y:S06]  /*88c0*/  @P0 BRA `(.L_x_172) ;  /* 0x0000000400500947 */ /* 0x000fec0003800000 */
[----:B------:R-:W0:Y:S01]  /*88d0*/  S2R R15, SR_CTAID.X ;  /* 0x00000000000f7919 */ /* 0x000e220000002500 */
[----:B------:R-:W-:Y:S01]  /*88e0*/  ULDC.64 UR8, c[0x0][0x628] ;  /* 0x00018a0000087ab9 */ /* 0x000fe20000000a00 */
[----:B------:R-:W1:Y:S01]  /*88f0*/  LDC R20, c[0x0][0x144] ;  /* 0x00005100ff147b82 */ /* 0x000e620000000800 */
[----:B------:R-:W-:Y:S01]  /*8900*/  ISETP.NE.U32.AND P0, PT, RZ, UR8, PT ;  /* 0x00000008ff007c0c */ /* 0x000fe2000bf05070 */
[----:B------:R-:W2:Y:S01]  /*8910*/  S2R R13, SR_CTAID.Y ;  /* 0x00000000000d7919 */ /* 0x000ea20000002600 */
[----:B------:R-:W-:Y:S01]  /*8920*/  ULDC UR10, c[0x0][0x150] ;  /* 0x00005400000a7ab9 */ /* 0x000fe20000000800 */
[----:B------:R-:W-:Y:S01]  /*8930*/  ULDC UR11, c[0x0][0x630] ;  /* 0x00018c00000b7ab9 */ /* 0x000fe20000000800 */
[----:B------:R-:W-:Y:S01]  /*8940*/  ISETP.NE.AND.EX P0, PT, RZ, UR9, PT, P0 ;  /* 0x00000009ff007c0c */ /* 0x000fe2000bf05300 */
[----:B------:R-:W-:Y:S01]  /*8950*/  IMAD.MOV.U32 R4, RZ, RZ, R16 ;  /* 0x000000ffff047224 */ /* 0x000fe200078e0010 */
[----:B0-----:R-:W-:-:S05]  /*8960*/  I2FP.F32.U32 R5, R15 ;  /* 0x0000000f00057245 */ /* 0x001fca0000201000 */
[----:B------:R-:W-:Y:S01]  /*8970*/  FMUL R21, R5, UR10 ;  /* 0x0000000a05157c20 */ /* 0x000fe20008400000 */
[----:B------:R-:W-:-:S05]  /*8980*/  IMAD.MOV.U32 R5, RZ, RZ, R17 ;  /* 0x000000ffff057224 */ /* 0x000fca00078e0011 */
[----:B--2---:R-:W-:Y:S05]  /*8990*/  @!P0 BRA `(.L_x_173) ;  /* 0x0000000000288947 */ /* 0x004fea0003800000 */
[----:B------:R-:W-:Y:S02]  /*89a0*/  ULDC UR10, c[0x0][0x634] ;  /* 0x00018d00000a7ab9 */ /* 0x000fe40000000800 */
[----:B------:R-:W-:-:S05]  /*89b0*/  IADD3 R5, P0, R16, UR10, RZ ;  /* 0x0000000a10057c10 */ /* 0x000fca000ff1e0ff */
[----:B------:R-:W-:-:S04]  /*89c0*/  IMAD.X R19, RZ, RZ, R17, P0 ;  /* 0x000000ffff137224 */ /* 0x000fc800000e0611 */
[----:B------:R-:W-:-:S04]  /*89d0*/  IMAD.WIDE.U32 R6, R19, UR8, RZ ;  /* 0x0000000813067c25 */ /* 0x000fc8000f8e00ff */
[----:B------:R-:W-:-:S04]  /*89e0*/  IMAD.WIDE.U32 R6, P0, R5, UR9, R6 ;  /* 0x0000000905067c25 */ /* 0x000fc8000f800006 */
[----:B------:R-:W-:-:S04]  /*89f0*/  IMAD.WIDE.U32 R4, R5, UR8, RZ ;  /* 0x0000000805047c25 */ /* 0x000fc8000f8e00ff */
[----:B------:R-:W-:Y:S01]  /*8a00*/  IMAD.MOV.U32 R4, RZ, RZ, R7 ;  /* 0x000000ffff047224 */ /* 0x000fe200078e0007 */
[----:B------:R-:W-:Y:S01]  /*8a10*/  IADD3 RZ, P1, R5, R6, RZ ;  /* 0x0000000605ff7210 */ /* 0x000fe20007f3e0ff */
[----:B------:R-:W-:-:S04]  /*8a20*/  IMAD.X R5, RZ, RZ, RZ, P0 ;  /* 0x000000ffff057224 */ /* 0x000fc800000e06ff */
[----:B------:R-:W-:-:S08]  /*8a30*/  IMAD.WIDE.U32.X R4, R19, UR9, R4, P1 ;  /* 0x0000000913047c25 */ /* 0x000fd000088e0404 */
.L_x_173:
[--C-:B------:R-:W-:Y:S01]  /*8a40*/  SHF.R.U64 R14, R4, UR11, R5.reuse ;  /* 0x0000000b040e7c19 */ /* 0x100fe20008001205 */
[----:B------:R-:W0:Y:S01]  /*8a50*/  F2I.U32.TRUNC.NTZ R21, R21 ;  /* 0x0000001500157305 */ /* 0x000e22000020f000 */
[----:B------:R-:W-:Y:S01]  /*8a60*/  SHF.R.U32.HI R4, RZ, UR11, R5 ;  /* 0x0000000bff047c19 */ /* 0x000fe20008011605 */
[----:B------:R-:W-:Y:S01]  /*8a70*/  ULDC.64 UR8, c[0x0][0x620] ;  /* 0x0001880000087ab9 */ /* 0x000fe20000000a00 */
[----:B------:R-:W-:Y:S01]  /*8a80*/  IADD3 R7, P0, RZ, -R14, RZ ;  /* 0x8000000eff077210 */ /* 0x000fe20007f1e0ff */
[----:B------:R-:W-:Y:S01]  /*8a90*/  ULDC.64 UR10, c[0x0][0x640] ;  /* 0x00019000000a7ab9 */ /* 0x000fe20000000a00 */
[----:B------:R-:W2:Y:S03]  /*8aa0*/  LDC R22, c[0x0][0x148] ;  /* 0x00005200ff167b82 */ /* 0x000ea60000000800 */
[----:B------:R-:W-:Y:S01]  /*8ab0*/  IMAD.X R4, RZ, RZ, ~R4, P0 ;  /* 0x000000ffff047224 */ /* 0x000fe200000e0e04 */
[----:B------:R-:W-:-:S03]  /*8ac0*/  ISETP.NE.U32.AND P0, PT, RZ, UR10, PT ;  /* 0x0000000aff007c0c */ /* 0x000fc6000bf05070 */
[----:B------:R-:W-:Y:S01]  /*8ad0*/  IMAD R6, R4, UR8, RZ ;  /* 0x0000000804067c24 */ /* 0x000fe2000f8e02ff */
[----:B------:R-:W-:Y:S01]  /*8ae0*/  ISETP.NE.AND.EX P0, PT, RZ, UR11, PT, P0 ;  /* 0x0000000bff007c0c */ /* 0x000fe2000bf05300 */
[----:B------:R-:W-:Y:S01]  /*8af0*/  IMAD.WIDE.U32 R4, R7, UR8, R16 ;  /* 0x0000000807047c25 */ /* 0x000fe2000f8e0010 */
[----:B------:R-:W-:-:S03]  /*8b00*/  ULDC UR8, c[0x0][0x618] ;  /* 0x0001860000087ab9 */ /* 0x000fc60000000800 */
[----:B------:R-:W-:Y:S01]  /*8b10*/  IMAD R7, R7, UR9, R6 ;  /* 0x0000000907077c24 */ /* 0x000fe2000f8e0206 */
[----:B------:R-:W-:Y:S01]  /*8b20*/  ULDC UR9, c[0x0][0x154] ;  /* 0x0000550000097ab9 */ /* 0x000fe20000000800 */
[----:B0-----:R-:W-:Y:S02]  /*8b30*/  IMAD.MOV R6, RZ, RZ, -R21 ;  /* 0x000000ffff067224 */ /* 0x001fe400078e0a15 */
[----:B------:R-:W-:Y:S02]  /*8b40*/  IMAD.IADD R5, R5, 0x1, R7 ;  /* 0x0000000105057824 */ /* 0x000fe400078e0207 */
[----:B-1----:R-:W-:Y:S01]  /*8b50*/  IMAD R15, R20, R6, R15 ;  /* 0x00000006140f7224 */ /* 0x002fe200078e020f */
[----:B------:R-:W-:Y:S02]  /*8b60*/  I2FP.F32.U32 R6, R13 ;  /* 0x0000000d00067245 */ /* 0x000fe40000201000 */
[--C-:B------:R-:W-:Y:S02]  /*8b70*/  SHF.R.U64 R19, R4, UR8, R5.reuse ;  /* 0x0000000804137c19 */ /* 0x100fe40008001205 */
[----:B------:R-:W-:Y:S01]  /*8b80*/  SHF.R.U32.HI R4, RZ, UR8, R5 ;  /* 0x00000008ff047c19 */ /* 0x000fe20008011605 */
[----:B------:R-:W-:Y:S01]  /*8b90*/  FMUL R6, R6, UR9 ;  /* 0x0000000906067c20 */ /* 0x000fe20008400000 */
[----:B------:R-:W-:-:S02]  /*8ba0*/  ULDC UR8, c[0x0][0x608] ;  /* 0x0001820000087ab9 */ /* 0x000fc40000000800 */
[--C-:B------:R-:W-:Y:S01]  /*8bb0*/  SHF.R.U64 R21, R19, UR8, R4.reuse ;  /* 0x0000000813157c19 */ /* 0x100fe20008001204 */
[----:B------:R0:W1:Y:S01]  /*8bc0*/  F2I.U32.TRUNC.NTZ R24, R6 ;  /* 0x0000000600187305 */ /* 0x000062000020f000 */
[----:B------:R-:W-:Y:S01]  /*8bd0*/  SHF.R.U32.HI R4, RZ, UR8, R4 ;  /* 0x00000008ff047c19 */ /* 0x000fe20008011604 */
[----:B------:R-:W-:-:S03]  /*8be0*/  ULDC UR8, c[0x0][0x658] ;  /* 0x0001960000087ab9 */ /* 0x000fc60000000800 */
[--C-:B------:R-:W-:Y:S02]  /*8bf0*/  SHF.R.U64 R20, R21, UR8, R4.reuse ;  /* 0x0000000815147c19 */ /* 0x100fe40008001204 */
[----:B------:R-:W-:-:S03]  /*8c00*/  SHF.R.U32.HI R23, RZ, UR8, R4 ;  /* 0x00000008ff177c19 */ /* 0x000fc60008011604 */
[----:B------:R-:W-:Y:S02]  /*8c10*/  IMAD.MOV.U32 R4, RZ, RZ, R20 ;  /* 0x000000ffff047224 */ /* 0x000fe400078e0014 */
[----:B------:R-:W-:Y:S01]  /*8c20*/  IMAD.MOV.U32 R5, RZ, RZ, R23 ;  /* 0x000000ffff057224 */ /* 0x000fe200078e0017 */
[----:B0-----:R-:W-:Y:S06]  /*8c30*/  @!P0 BRA `(.L_x_174) ;  /* 0x0000000000288947 */ /* 0x001fec0003800000 */
        /* <DEDUP_REMOVED lines=10> */
.L_x_174:
[----:B------:R-:W-:Y:S01]  /*8ce0*/  ISETP.NE.AND P0, PT, R2, 0x1, PT ;  /* 0x000000010200780c */ /* 0x000fe20003f05270 */
[----:B------:R-:W-:Y:S01]  /*8cf0*/  ULDC UR8, c[0x0][0x648] ;  /* 0x0001920000087ab9 */ /* 0x000fe20000000800 */
[----:B------:R-:W-:Y:S01]  /*8d00*/  LOP3.LUT R21, R21, UR13, RZ, 0xc0, !PT ;  /* 0x0000000d15157c12 */ /* 0x000fe2000f8ec0ff */
[----:B-1----:R-:W-:Y:S01]  /*8d10*/  IMAD.MOV R24, RZ, RZ, -R24 ;  /* 0x000000ffff187224 */ /* 0x002fe200078e0a18 */
[----:B------:R-:W-:Y:S01]  /*8d20*/  SHF.R.U64 R4, R4, UR8, R5 ;  /* 0x0000000804047c19 */ /* 0x000fe20008001205 */
[----:B------:R-:W-:Y:S01]  /*8d30*/  ULDC UR8, c[0x0][0x638] ;  /* 0x00018e0000087ab9 */ /* 0x000fe20000000800 */
[----:B------:R-:W-:Y:S01]  /*8d40*/  LOP3.LUT R19, R19, UR4, RZ, 0xc0, !PT ;  /* 0x0000000413137c12 */ /* 0x000fe2000f8ec0ff */
[----:B------:R-:W-:Y:S01]  /*8d50*/  ULDC UR9, c[0x0][0x610] ;  /* 0x0001840000097ab9 */ /* 0x000fe20000000800 */
[----:B------:R-:W-:Y:S02]  /*8d60*/  IMAD.MOV.U32 R6, RZ, RZ, R14 ;  /* 0x000000ffff067224 */ /* 0x000fe400078e000e */
[----:B------:R-:W-:-:S02]  /*8d70*/  IMAD.MOV R5, RZ, RZ, -R4 ;  /* 0x000000ffff057224 */ /* 0x000fc400078e0a04 */
[----:B------:R-:W-:Y:S02]  /*8d80*/  IMAD R4, R4, UR5, R21 ;  /* 0x0000000504047c24 */ /* 0x000fe4000f8e0215 */
[----:B--2---:R-:W-:Y:S02]  /*8d90*/  @P0 IMAD R15, R22, R24, R13 ;  /* 0x00000018160f0224 */ /* 0x004fe400078e020d */
[----:B------:R-:W-:Y:S01]  /*8da0*/  IMAD R20, R5, UR8, R20 ;  /* 0x0000000805147c24 */ /* 0x000fe2000f8e0214 */
[----:B------:R-:W-:Y:S01]  /*8db0*/  ULDC UR8, c[0x0][0x600] ;  /* 0x0001800000087ab9 */ /* 0x000fe20000000800 */
[----:B------:R-:W-:Y:S02]  /*8dc0*/  IMAD R15, R4, UR9, R15 ;  /* 0x00000009040f7c24 */ /* 0x000fe4000f8e020f */
[----:B------:R-:W-:Y:S02]  /*8dd0*/  IMAD R20, R20, UR8, R19 ;  /* 0x0000000814147c24 */ /* 0x000fe4000f8e0213 */
[----:B------:R-:W-:-:S03]  /*8de0*/  IMAD.MOV.U32 R4, RZ, RZ, 0x1 ;  /* 0x00000001ff047424 */ /* 0x000fc600078e00ff */
[----:B------:R-:W-:Y:S02]  /*8df0*/  SEL R13, R20, R15, !P0 ;  /* 0x0000000f140d7207 */ /* 0x000fe40004000000 */
[----:B------:R-:W-:-:S07]  /*8e00*/  SEL R19, R15, R20, !P0 ;  /* 0x000000140f137207 */ /* 0x000fce0004000000 */
.L_x_172:
[----:B------:R-:W-:Y:S05]  /*8e10*/  BSYNC B1 ;  /* 0x0000000000017941 */ /* 0x000fea0003800000 */
.L_x_171:
[----:B------:R-:W-:-:S13]  /*8e20*/  LOP3.LUT P0, RZ, R4, 0xff, RZ, 0xc0, !PT ;  /* 0x000000ff04ff7812 */ /* 0x000fda000780c0ff */
[----:B------:R-:W-:Y:S05]  /*8e30*/  @P0 BRA `(.L_x_175) ;  /* 0xfffffff400000947 */ /* 0x000fea000383ffff */
[----:B------:R-:W-:Y:S05]  /*8e40*/  BSYNC B0 ;  /* 0x0000000000007941 */ /* 0x000fea0003800000 */
.L_x_164:
[----:B------:R-:W-:-:S03]  /*8e50*/  UMOV UR8, 0xffffffff ;  /* 0xffffffff00087882 */ /* 0x000fc60000000000 */
[----:B------:R-:W-:Y:S05]  /*8e60*/  BRA.DIV UR8, `(.L_x_176) ;  /* 0x0000000208cc7947 */ /* 0x000fea000b800000 */
[----:B------:R-:W-:-:S13]  /*8e70*/  ELECT P6, URZ, PT ;  /* 0x00000000003f782f */ /* 0x000fda00038c0000 */
.L_x_188:
[----:B------:R-:W-:Y:S04]  /*8e80*/  BSSY B0, `(.L_x_177) ;  /* 0x0000019000007945 */ /* 0x000fe80003800000 */
[----:B------:R-:W-:Y:S05]  /*8e90*/  @!P6 BRA `(.L_x_178) ;  /* 0x00000000005ce947 */ /* 0x000fea0003800000 */
[----:B------:R-:W-:-:S04]  /*8ea0*/  LOP3.LUT R18, R18, 0x2, RZ, 0xfc, !PT ;  /* 0x0000000212127812 */ /* 0x000fc800078efcff */
[----:B------:R-:W-:-:S13]  /*8eb0*/  ISETP.NE.AND P0, PT, R18, 0x3, PT ;  /* 0x000000031200780c */ /* 0x000fda0003f05270 */
[----:B------:R-:W-:Y:S05]  /*8ec0*/  @!P0 BRA `(.L_x_179) ;  /* 0x0000000000048947 */ /* 0x000fea0003800000 */
[----:B------:R-:W-:Y:S01]  /*8ed0*/  BPT.TRAP 0x1 ;  /* 0x000000040000795c */ /* 0x000fe20000300000 */
.L_x_179:
[----:B------:R-:W0:Y:S01]  /*8ee0*/  S2R R3, SR_CgaCtaId ;  /* 0x0000000000037919 */ /* 0x000e220000008800 */
[----:B------:R-:W-:Y:S02]  /*8ef0*/  MOV R0, 0x400 ;  /* 0x0000040000007802 */ /* 0x000fe40000000f00 */
[----:B------:R-:W-:Y:S02]  /*8f00*/  SHF.L.U32 R2, R10, 0x1f, RZ ;  /* 0x0000001f0a027819 */ /* 0x000fe400000006ff */
[----:B0-----:R-:W-:-:S05]  /*8f10*/  LEA R0, R3, R0, 0x18 ;  /* 0x0000000003007211 */ /* 0x001fca00078ec0ff */
[----:B------:R-:W-:-:S04]  /*8f20*/  VIADD R0, R0, 0x10 ;  /* 0x0000001000007836 */ /* 0x000fc80000000000 */
[C---:B------:R-:W-:Y:S02]  /*8f30*/  IMAD R5, R9.reuse, 0x8, R0 ;  /* 0x0000000809057824 */ /* 0x040fe400078e0200 */
[----:B------:R-:W-:Y:S02]  /*8f40*/  VIADD R9, R9, 0x1 ;  /* 0x0000000109097836 */ /* 0x000fe40000000000 */
[----:B------:R-:W0:Y:S03]  /*8f50*/  SYNCS.PHASECHK.TRANS64.TRYWAIT P0, [R5+URZ], R2 ;  /* 0x00000002050075a7 */ /* 0x000e26000800017f */
[----:B------:R-:W-:-:S04]  /*8f60*/  ISETP.NE.AND P1, PT, R9, 0x2, PT ;  /* 0x000000020900780c */ /* 0x000fc80003f25270 */
[----:B------:R-:W-:Y:S02]  /*8f70*/  SEL R3, RZ, 0x1, P1 ;  /* 0x00000001ff037807 */ /* 0x000fe40000800000 */
[----:B------:R-:W-:Y:S02]  /*8f80*/  SEL R9, R9, RZ, P1 ;  /* 0x000000ff09097207 */ /* 0x000fe40000800000 */
[----:B------:R-:W-:Y:S01]  /*8f90*/  LOP3.LUT R3, R10, R3, RZ, 0x3c, !PT ;  /* 0x000000030a037212 */ /* 0x000fe200078e3cff */
[----:B0-----:R-:W-:Y:S06]  /*8fa0*/  @!P0 BRA `(.L_x_180) ;  /* 0x00000000009c8947 */ /* 0x001fec0003800000 */
.L_x_189:
[----:B------:R-:W-:Y:S01]  /*8fb0*/  IMAD R9, R9, 0x8, R0 ;  /* 0x0000000809097824 */ /* 0x000fe200078e0200 */
[----:B------:R-:W-:-:S07]  /*8fc0*/  SHF.L.U32 R0, R3, 0x1f, RZ ;  /* 0x0000001f03007819 */ /* 0x000fce00000006ff */
.L_x_181:
[----:B-1----:R1:W2:Y:S02]  /*8fd0*/  SYNCS.PHASECHK.TRANS64.TRYWAIT P0, [R9+URZ], R0 ;  /* 0x00000000090075a7 */ /* 0x0022a4000800017f */
[----:B--2---:R-:W-:Y:S05]  /*8fe0*/  @!P0 NANOSLEEP.SYNCS 0x989680 ;  /* 0x009896800000895d */ /* 0x004fea0003900000 */
[----:B------:R-:W2:Y:S02]  /*8ff0*/  @!P0 SYNCS.PHASECHK.TRANS64 P0, [R9+URZ], R0 ;  /* 0x00000000090085a7 */ /* 0x000ea4000800007f */
[----:B--2---:R-:W-:Y:S05]  /*9000*/  @!P0 BRA `(.L_x_181) ;  /* 0xfffffffc00f08947 */ /* 0x004fea000383ffff */
.L_x_178:
[----:B------:R-:W-:Y:S05]  /*9010*/  BSYNC B0 ;  /* 0x0000000000007941 */ /* 0x000fea0003800000 */
.L_x_177:
[----:B------:R-:W-:Y:S05]  /*9020*/  EXIT ;  /* 0x000000000000794d */ /* 0x000fea0003800000 */
.L_x_21:
[----:B-1----:R1:W2:Y:S02]  /*9030*/  SYNCS.PHASECHK.TRANS64.TRYWAIT P1, [R3+URZ], R0 ;  /* 0x00000000030075a7 */ /* 0x0022a4000802017f */
[----:B--2---:R-:W-:Y:S05]  /*9040*/  @!P1 NANOSLEEP.SYNCS 0x989680 ;  /* 0x009896800000995d */ /* 0x004fea0003900000 */
[----:B------:R-:W2:Y:S02]  /*9050*/  @!P1 SYNCS.PHASECHK.TRANS64 P1, [R3+URZ], R0 ;  /* 0x00000000030095a7 */ /* 0x000ea4000802007f */
[----:B--2---:R-:W-:Y:S05]  /*9060*/  @!P1 BRA `(.L_x_21) ;  /* 0xfffffffc00f09947 */ /* 0x004fea000383ffff */
[----:B------:R-:W-:Y:S05]  /*9070*/  BRA `(.L_x_20) ;  /* 0xffffff8400d47947 */ /* 0x000fea000383ffff */
.L_x_26:
[----:B-1----:R1:W2:Y:S02]  /*9080*/  SYNCS.PHASECHK.TRANS64.TRYWAIT P1, [R5+URZ], R4 ;  /* 0x00000004050075a7 */ /* 0x0022a4000802017f */
[----:B--2---:R-:W-:Y:S05]  /*9090*/  @!P1 NANOSLEEP.SYNCS 0x989680 ;  /* 0x009896800000995d */ /* 0x004fea0003900000 */
[----:B------:R-:W2:Y:S02]  /*90a0*/  @!P1 SYNCS.PHASECHK.TRANS64 P1, [R5+URZ], R4 ;  /* 0x00000004050095a7 */ /* 0x000ea4000802007f */
[----:B--2---:R-:W-:Y:S05]  /*90b0*/  @!P1 BRA `(.L_x_26) ;  /* 0xfffffffc00f09947 */ /* 0x004fea000383ffff */
[----:B------:R-:W-:Y:S05]  /*90c0*/  BRA `(.L_x_25) ;  /* 0xffffff8c00e47947 */ /* 0x000fea000383ffff */
.L_x_165:
[----:B------:R-:W-:Y:S01]  /*90d0*/  BSSY B1, `(.L_x_182) ;  /* 0x0000006000017945 */ /* 0x000fe20003800000 */
[----:B------:R-:W-:-:S07]  /*90e0*/  IMAD.MOV.U32 R15, RZ, RZ, -0x1 ;  /* 0xffffffffff0f7424 */ /* 0x000fce00078e00ff */
[----:B------:R-:W-:Y:S05]  /*90f0*/  WARPSYNC.COLLECTIVE R15, `(.L_x_183) ;  /* 0x000000000f0c7348 */ /* 0x000fea0003c00000 */
[----:B------:R-:W-:Y:S02]  /*9100*/  ELECT P6, UR62, PT ;  /* 0x00000000003e782f */ /* 0x000fe400038c0000 */
[----:B------:R-:W-:Y:S01]  /*9110*/  MOV R14, UR62 ;  /* 0x0000003e000e7c02 */ /* 0x000fe20008000f00 */
[----:B------:R-:W-:Y:S10]  /*9120*/  ENDCOLLECTIVE ;  /* 0x000000000000791b */ /* 0x000ff40003800000 */
.L_x_183:
[----:B------:R-:W-:Y:S05]  /*9130*/  BSYNC B1 ;  /* 0x0000000000017941 */ /* 0x000fea0003800000 */
.L_x_182:
[----:B------:R-:W-:Y:S05]  /*9140*/  BRA `(.L_x_184) ;  /* 0xfffffff000487947 */ /* 0x000fea000383ffff */
.L_x_168:
[----:B-1----:R1:W2:Y:S02]  /*9150*/  SYNCS.PHASECHK.TRANS64.TRYWAIT P0, [R20+URZ+0x10], R13 ;  /* 0x0000100d140075a7 */ /* 0x0022a4000800017f */
[----:B--2---:R-:W-:Y:S05]  /*9160*/  @!P0 NANOSLEEP.SYNCS 0x989680 ;  /* 0x009896800000895d */ /* 0x004fea0003900000 */
[----:B------:R-:W2:Y:S02]  /*9170*/  @!P0 SYNCS.PHASECHK.TRANS64 P0, [R20+URZ+0x10], R13 ;  /* 0x0000100d140085a7 */ /* 0x000ea4000800007f */
[----:B--2---:R-:W-:Y:S05]  /*9180*/  @!P0 BRA `(.L_x_168) ;  /* 0xfffffffc00f08947 */ /* 0x004fea000383ffff */
[----:B------:R-:W-:Y:S05]  /*9190*/  BRA `(.L_x_185) ;  /* 0xfffffff000847947 */ /* 0x000fea000383ffff */
.L_x_176:
[----:B------:R-:W-:Y:S01]  /*91a0*/  BSSY B0, `(.L_x_186) ;  /* 0x0000006000007945 */ /* 0x000fe20003800000 */
[----:B------:R-:W-:-:S07]  /*91b0*/  IMAD.MOV.U32 R15, RZ, RZ, -0x1 ;  /* 0xffffffffff0f7424 */ /* 0x000fce00078e00ff */
[----:B------:R-:W-:Y:S05]  /*91c0*/  WARPSYNC.COLLECTIVE R15, `(.L_x_187) ;  /* 0x000000000f0c7348 */ /* 0x000fea0003c00000 */
[----:B------:R-:W-:Y:S02]  /*91d0*/  ELECT P6, UR62, PT ;  /* 0x00000000003e782f */ /* 0x000fe400038c0000 */
[----:B------:R-:W-:Y:S01]  /*91e0*/  MOV R14, UR62 ;  /* 0x0000003e000e7c02 */ /* 0x000fe20008000f00 */
[----:B------:R-:W-:Y:S10]  /*91f0*/  ENDCOLLECTIVE ;  /* 0x000000000000791b */ /* 0x000ff40003800000 */
.L_x_187:
[----:B------:R-:W-:Y:S05]  /*9200*/  BSYNC B0 ;  /* 0x0000000000007941 */ /* 0x000fea0003800000 */
.L_x_186:
[----:B------:R-:W-:Y:S05]  /*9210*/  BRA `(.L_x_188) ;  /* 0xfffffffc00187947 */ /* 0x000fea000383ffff */
.L_x_180:
[----:B0-----:R0:W1:Y:S02]  /*9220*/  SYNCS.PHASECHK.TRANS64.TRYWAIT P0, [R5+URZ], R2 ;  /* 0x00000002050075a7 */ /* 0x001064000800017f */
[----:B-1----:R-:W-:Y:S05]  /*9230*/  @!P0 NANOSLEEP.SYNCS 0x989680 ;  /* 0x009896800000895d */ /* 0x002fea0003900000 */
[----:B------:R-:W1:Y:S02]  /*9240*/  @!P0 SYNCS.PHASECHK.TRANS64 P0, [R5+URZ], R2 ;  /* 0x00000002050085a7 */ /* 0x000e64000800007f */
[----:B-1----:R-:W-:Y:S05]  /*9250*/  @!P0 BRA `(.L_x_180) ;  /* 0xfffffffc00f08947 */ /* 0x002fea000383ffff */
[----:B------:R-:W-:Y:S05]  /*9260*/  BRA `(.L_x_189) ;  /* 0xfffffffc00507947 */ /* 0x000fea000383ffff */
.L_x_190:
[----:B------:R-:W-:-:S00]  /*9270*/  BRA `(.L_x_190) ;  /* 0xfffffffc00fc7947 */ /* 0x000fc0000383ffff */
[----:B------:R-:W-:-:S00]  /*9280*/  NOP ;  /* 0x0000000000007918 */ /* 0x000fc00000000000 */
[----:B------:R-:W-:-:S00]  /*9290*/  NOP ;  /* 0x0000000000007918 */ /* 0x000fc00000000000 */
[----:B------:R-:W-:-:S00]  /*92a0*/  NOP ;  /* 0x0000000000007918 */ /* 0x000fc00000000000 */
[----:B------:R-:W-:-:S00]  /*92b0*/  NOP ;  /* 0x0000000000007918 */ /* 0x000fc00000000000 */
[----:B------:R-:W-:-:S00]  /*92c0*/  NOP ;  /* 0x0000000000007918 */ /* 0x000fc00000000000 */
[----:B------:R-:W-:-:S00]  /*92d0*/  NOP ;  /* 0x0000000000007918 */ /* 0x000fc00000000000 */
[----:B------:R-:W-:-:S00]  /*92e0*/  NOP ;  /* 0x0000000000007918 */ /* 0x000fc00000000000 */
[----:B------:R-:W-:-:S00]  /*92f0*/  NOP ;  /* 0x0000000000007918 */ /* 0x000fc00000000000 */
.L_x_191:


//--------------------- .nv.global.init           --------------------------
	.section	.nv.global.init,"aw",@progbits
.nv.global.init:
	.type		$str$22,@object
	.size		$str$22,($str$23 - $str$22)
$str$22:
        /*0000*/ 	.byte	0x6b, 0x5f, 0x74, 0x69, 0x6c, 0x65, 0x5f, 0x63, 0x6f, 0x75, 0x6e, 0x74, 0x20, 0x3e, 0x3d, 0x20
        /*0010*/ 	.byte	0x31, 0x00
	.type		$str$23,@object
	.size		$str$23,(__unnamed_1 - $str$23)
$str$23:
        /*0012*/ 	.byte	0x2f, 0x74, 0x6d, 0x70, 0x2f, 0x63, 0x75, 0x74, 0x6c, 0x61, 0x73, 0x73, 0x5f, 0x73, 0x77, 0x65
        /*0022*/ 	.byte	0x65, 0x70, 0x5f, 0x73, 0x72, 0x63, 0x2f, 0x69, 0x6e, 0x63, 0x6c, 0x75, 0x64, 0x65, 0x2f, 0x63
        /*0032*/ 	.byte	0x75, 0x74, 0x6c, 0x61, 0x73, 0x73, 0x2f, 0x67, 0x65, 0x6d, 0x6d, 0x2f, 0x63, 0x6f, 0x6c, 0x6c
        /*0042*/ 	.byte	0x65, 0x63, 0x74, 0x69, 0x76, 0x65, 0x2f, 0x73, 0x6d, 0x39, 0x30, 0x5f, 0x6d, 0x6d, 0x61, 0x5f
        /*0052*/ 	.byte	0x74, 0x6d, 0x61, 0x5f, 0x67, 0x6d, 0x6d, 0x61, 0x5f, 0x73, 0x73, 0x5f, 0x77, 0x61, 0x72, 0x70
        /*0062*/ 	.byte	0x73, 0x70, 0x65, 0x63, 0x69, 0x61, 0x6c, 0x69, 0x7a, 0x65, 0x64, 0x2e, 0x68, 0x70, 0x70, 0x00
	.type		__unnamed_1,@object
	.size		__unnamed_1,(.L_0 - __unnamed_1)
__unnamed_1:
        /*0072*/ 	.byte	0x76, 0x6f, 0x69, 0x64, 0x20, 0x63, 0x75, 0x74, 0x6c, 0x61, 0x73, 0x73, 0x3a, 0x3a, 0x67, 0x65
        /* <DEDUP_REMOVED lines=178> */
        /*0ba2*/ 	.byte	0x00
.L_0:


//--------------------- .nv.shared._ZN7cutlass13device_kernelINS_4gemm6kernel13GemmUniversalIN4cute5tupleIJiiiiEEENS1_10collective13CollectiveMmaINS1_34MainloopSm90TmaGmmaWarpSpecializedILi2ENS5_IJNS4_1CILi4EEESB_NSA_ILi1EEEEEENS1_35KernelTmaWarpSpecializedCooperativeEEENS5_IJNSA_ILi256EEENSA_ILi64EEESH_EEENS_10tfloat32_tENS5_IJlSC_lEEESJ_SK_NS4_8TiledMMAINS4_8MMA_AtomIJNS4_4SM904GMMA29MMA_64x64x8_F32TF32TF32_SS_TNILNSO_7ScaleInE1ELSQ_1EEEEEENS4_6LayoutINS5_IJNSA_ILi2EEESC_SC_EEENS5_IJSC_NSA_ILi0EEESW_EEEEENS5_IJNS4_10UnderscoreESZ_SZ_EEEEENS4_23SM90_TMA_LOAD_MULTICASTENS4_14ComposedLayoutINS4_7SwizzleILi3ELi4ELi3EEENS4_18smem_ptr_flag_bitsILi32EEENST_INS5_IJNSA_ILi8EEENSA_ILi32EEEEEENS5_IJS19_SC_EEEEEEEvNS4_8identityES12_S1D_vS1E_EENS_8epilogue10collective6detail29Sm90TmaWarpSpecializedAdapterINS1H_15DefaultEpilogueISJ_SK_SK_NS1G_6thread17LinearCombinationISJ_Li1EffLNS1L_9ScaleType4KindE0ELNS_15FloatRoundStyleE2ESJ_EENS1_15EpilogueDefaultEEEEEvvEEEEvNT_6ParamsE --------------------------
	.section	.nv.shared._ZN7cutlass13device_kernelINS_4gemm6kernel13GemmUniversalIN4cute5tupleIJiiiiEEENS1_10collective13CollectiveMmaINS1_34MainloopSm90TmaGmmaWarpSpecializedILi2ENS5_IJNS4_1CILi4EEESB_NSA_ILi1EEEEEENS1_35KernelTmaWarpSpecializedCooperativeEEENS5_IJNSA_ILi256EEENSA_ILi64EEESH_EEENS_10tfloat32_tENS5_IJlSC_lEEESJ_SK_NS4_8TiledMMAINS4_8MMA_AtomIJNS4_4SM904GMMA29MMA_64x64x8_F32TF32TF32_SS_TNILNSO_7ScaleInE1ELSQ_1EEEEEENS4_6LayoutINS5_IJNSA_ILi2EEESC_SC_EEENS5_IJSC_NSA_ILi0EEESW_EEEEENS5_IJNS4_10UnderscoreESZ_SZ_EEEEENS4_23SM90_TMA_LOAD_MULTICASTENS4_14ComposedLayoutINS4_7SwizzleILi3ELi4ELi3EEENS4_18smem_ptr_flag_bitsILi32EEENST_INS5_IJNSA_ILi8EEENSA_ILi32EEEEEENS5_IJS19_SC_EEEEEEEvNS4_8identityES12_S1D_vS1E_EENS_8epilogue10collective6detail29Sm90TmaWarpSpecializedAdapterINS1H_15DefaultEpilogueISJ_SK_SK_NS1G_6thread17LinearCombinationISJ_Li1EffLNS1L_9ScaleType4KindE0ELNS_15FloatRoundStyleE2ESJ_EENS1_15EpilogueDefaultEEEEEvvEEEEvNT_6ParamsE,"aw",@nobits
	.sectionflags	@""
	.align	16
	.zero		1024


//--------------------- .nv.shared.reserved.0     --------------------------
	.section	.nv.shared.reserved.0,"aw",@nobits
	.weak		__nv_reservedSMEM_offset_0_alias
	.size		__nv_reservedSMEM_offset_0_alias, 0, 0
	.other		__nv_reservedSMEM_offset_0_alias,@"STO_CUDA_RESERVED_SHARED STV_DEFAULT"
__nv_reservedSMEM_offset_0_alias:
	.zero		0


//--------------------- .nv.global                --------------------------
	.section	.nv.global,"aw",@nobits
.nv.global:
	.type		_ZN40_INTERNAL_b0b06858_4_k_cu_04235ecf_271204cute1_E,@object
	.size		_ZN40_INTERNAL_b0b06858_4_k_cu_04235ecf_271204cute1_E,(_ZN40_INTERNAL_b0b06858_4_k_cu_04235ecf_271204cuda3std3__45__cpo6cbeginE - _ZN40_INTERNAL_b0b06858_4_k_cu_04235ecf_271204cute1_E)
_ZN40_INTERNAL_b0b06858_4_k_cu_04235ecf_271204cute1_E:
	.zero		1
	.type		_ZN40_INTERNAL_b0b06858_4_k_cu_04235ecf_271204cuda3std3__45__cpo6cbeginE,@object
	.size		_ZN40_INTERNAL_b0b06858_4_k_cu_04235ecf_271204cuda3std3__45__cpo6cbeginE,(_ZN40_INTERNAL_b0b06858_4_k_cu_04235ecf_271204cuda3std3__48in_placeE - _ZN40_INTERNAL_b0b06858_4_k_cu_04235ecf_271204cuda3std3__45__cpo6cbeginE)
_ZN40_INTERNAL_b0b06858_4_k_cu_04235ecf_271204cuda3std3__45__cpo6cbeginE:
	.zero		1
	.type		_ZN40_INTERNAL_b0b06858_4_k_cu_04235ecf_271204cuda3std3__48in_placeE,@object
	.size		_ZN40_INTERNAL_b0b06858_4_k_cu_04235ecf_271204cuda3std3__48in_placeE,(_ZN40_INTERNAL_b0b06858_4_k_cu_04235ecf_271204cuda3std6ranges3__45__cpo9iter_moveE - _ZN40_INTERNAL_b0b06858_4_k_cu_04235ecf_271204cuda3std3__48in_placeE)
_ZN40_INTERNAL_b0b06858_4_k_cu_04235ecf_271204cuda3std3__48in_placeE:
	.zero		1
	.type		_ZN40_INTERNAL_b0b06858_4_k_cu_04235ecf_271204cuda3std6ranges3__45__cpo9iter_moveE,@object
	.size		_ZN40_INTERNAL_b0b06858_4_k_cu_04235ecf_271204cuda3std6ranges3__45__cpo9iter_moveE,(_ZN40_INTERNAL_b0b06858_4_k_cu_04235ecf_271204cuda3std3__45__cpo5beginE - _ZN40_INTERNAL_b0b06858_4_k_cu_04235ecf_271204cuda3std6ranges3__45__cpo9iter_moveE)
_ZN40_INTERNAL_b0b06858_4_k_cu_04235ecf_271204cuda3std6ranges3__45__cpo9iter_moveE:
	.zero		1
	.type		_ZN40_INTERNAL_b0b06858_4_k_cu_04235ecf_271204cuda3std3__45__cpo5beginE,@object
	.size		_ZN40_INTERNAL_b0b06858_4_k_cu_04235ecf_271204cuda3std3__45__cpo5beginE,(_ZN40_INTERNAL_b0b06858_4_k_cu_04235ecf_271204cuda3std3__442_GLOBAL__N__b0b06858_4_k_cu_04235ecf_271206ignoreE - _ZN40_INTERNAL_b0b06858_4_k_cu_04235ecf_271204cuda3std3__45__cpo5beginE)
_ZN40_INTERNAL_b0b06858_4_k_cu_04235ecf_271204cuda3std3__45__cpo5beginE:
	.zero		1
	.type		_ZN40_INTERNAL_b0b06858_4_k_cu_04235ecf_271204cuda3std3__442_GLOBAL__N__b0b06858_4_k_cu_04235ecf_271206ignoreE,@object
	.size		_ZN40_INTERNAL_b0b06858_4_k_cu_04235ecf_271204cuda3std3__442_GLOBAL__N__b0b06858_4_k_cu_04235ecf_271206ignoreE,(_ZN40_INTERNAL_b0b06858_4_k_cu_04235ecf_271204cute7productE - _ZN40_INTERNAL_b0b06858_4_k_cu_04235ecf_271204cuda3std3__442_GLOBAL__N__b0b06858_4_k_cu_04235ecf_271206ignoreE)
_ZN40_INTERNAL_b0b06858_4_k_cu_04235ecf_271204cuda3std3__442_GLOBAL__N__b0b06858_4_k_cu_04235ecf_271206ignoreE:
	.zero		1
	.type		_ZN40_INTERNAL_b0b06858_4_k_cu_04235ecf_271204cute7productE,@object
	.size		_ZN40_INTERNAL_b0b06858_4_k_cu_04235ecf_271204cute7productE,(_ZN40_INTERNAL_b0b06858_4_k_cu_04235ecf_271204cuda3std3__45__cpo3endE - _ZN40_INTERNAL_b0b06858_4_k_cu_04235ecf_271204cute7productE)
_ZN40_INTERNAL_b0b06858_4_k_cu_04235ecf_271204cute7productE:
	.zero		1
	.type		_ZN40_INTERNAL_b0b06858_4_k_cu_04235ecf_271204cuda3std3__45__cpo3endE,@object
	.size		_ZN40_INTERNAL_b0b06858_4_k_cu_04235ecf_271204cuda3std3__45__cpo3endE,(_ZN40_INTERNAL_b0b06858_4_k_cu_04235ecf_271204cuda3std3__419piecewise_constructE - _ZN40_INTERNAL_b0b06858_4_k_cu_04235ecf_271204cuda3std3__45__cpo3endE)
_ZN40_INTERNAL_b0b06858_4_k_cu_04235ecf_271204cuda3std3__45__cpo3endE:
	.zero		1
	.type		_ZN40_INTERNAL_b0b06858_4_k_cu_04235ecf_271204cuda3std3__419piecewise_constructE,@object
	.size		_ZN40_INTERNAL_b0b06858_4_k_cu_04235ecf_271204cuda3std3__419piecewise_constructE,(_ZN40_INTERNAL_b0b06858_4_k_cu_04235ecf_271204cuda3std3__45__cpo4cendE - _ZN40_INTERNAL_b0b06858_4_k_cu_04235ecf_271204cuda3std3__419piecewise_constructE)
_ZN40_INTERNAL_b0b06858_4_k_cu_04235ecf_271204cuda3std3__419piecewise_constructE:
	.zero		1
	.type		_ZN40_INTERNAL_b0b06858_4_k_cu_04235ecf_271204cuda3std3__45__cpo4cendE,@object
	.size		_ZN40_INTERNAL_b0b06858_4_k_cu_04235ecf_271204cuda3std3__45__cpo4cendE,(_ZN40_INTERNAL_b0b06858_4_k_cu_04235ecf_271204cuda3std6ranges3__45__cpo4swapE - _ZN40_INTERNAL_b0b06858_4_k_cu_04235ecf_271204cuda3std3__45__cpo4cendE)
_ZN40_INTERNAL_b0b06858_4_k_cu_04235ecf_271204cuda3std3__45__cpo4cendE:
	.zero		1
	.type		_ZN40_INTERNAL_b0b06858_4_k_cu_04235ecf_271204cuda3std6ranges3__45__cpo4swapE,@object
	.size		_ZN40_INTERNAL_b0b06858_4_k_cu_04235ecf_271204cuda3std6ranges3__45__cpo4swapE,(.L_8 - _ZN40_INTERNAL_b0b06858_4_k_cu_04235ecf_271204cuda3std6ranges3__45__cpo4swapE)
_ZN40_INTERNAL_b0b06858_4_k_cu_04235ecf_271204cuda3std6ranges3__45__cpo4swapE:
	.zero		1
.L_8:


//--------------------- .nv.constant0._ZN7cutlass13device_kernelINS_4gemm6kernel13GemmUniversalIN4cute5tupleIJiiiiEEENS1_10collective13CollectiveMmaINS1_34MainloopSm90TmaGmmaWarpSpecializedILi2ENS5_IJNS4_1CILi4EEESB_NSA_ILi1EEEEEENS1_35KernelTmaWarpSpecializedCooperativeEEENS5_IJNSA_ILi256EEENSA_ILi64EEESH_EEENS_10tfloat32_tENS5_IJlSC_lEEESJ_SK_NS4_8TiledMMAINS4_8MMA_AtomIJNS4_4SM904GMMA29MMA_64x64x8_F32TF32TF32_SS_TNILNSO_7ScaleInE1ELSQ_1EEEEEENS4_6LayoutINS5_IJNSA_ILi2EEESC_SC_EEENS5_IJSC_NSA_ILi0EEESW_EEEEENS5_IJNS4_10UnderscoreESZ_SZ_EEEEENS4_23SM90_TMA_LOAD_MULTICASTENS4_14ComposedLayoutINS4_7SwizzleILi3ELi4ELi3EEENS4_18smem_ptr_flag_bitsILi32EEENST_INS5_IJNSA_ILi8EEENSA_ILi32EEEEEENS5_IJS19_SC_EEEEEEEvNS4_8identityES12_S1D_vS1E_EENS_8epilogue10collective6detail29Sm90TmaWarpSpecializedAdapterINS1H_15DefaultEpilogueISJ_SK_SK_NS1G_6thread17LinearCombinationISJ_Li1EffLNS1L_9ScaleType4KindE0ELNS_15FloatRoundStyleE2ESJ_EENS1_15EpilogueDefaultEEEEEvvEEEEvNT_6ParamsE --------------------------
	.section	.nv.constant0._ZN7cutlass13device_kernelINS_4gemm6kernel13GemmUniversalIN4cute5tupleIJiiiiEEENS1_10collective13CollectiveMmaINS1_34MainloopSm90TmaGmmaWarpSpecializedILi2ENS5_IJNS4_1CILi4EEESB_NSA_ILi1EEEEEENS1_35KernelTmaWarpSpecializedCooperativeEEENS5_IJNSA_ILi256EEENSA_ILi64EEESH_EEENS_10tfloat32_tENS5_IJlSC_lEEESJ_SK_NS4_8TiledMMAINS4_8MMA_AtomIJNS4_4SM904GMMA29MMA_64x64x8_F32TF32TF32_SS_TNILNSO_7ScaleInE1ELSQ_1EEEEEENS4_6LayoutINS5_IJNSA_ILi2EEESC_SC_EEENS5_IJSC_NSA_ILi0EEESW_EEEEENS5_IJNS4_10UnderscoreESZ_SZ_EEEEENS4_23SM90_TMA_LOAD_MULTICASTENS4_14ComposedLayoutINS4_7SwizzleILi3ELi4ELi3EEENS4_18smem_ptr_flag_bitsILi32EEENST_INS5_IJNSA_ILi8EEENSA_ILi32EEEEEENS5_IJS19_SC_EEEEEEEvNS4_8identityES12_S1D_vS1E_EENS_8epilogue10collective6detail29Sm90TmaWarpSpecializedAdapterINS1H_15DefaultEpilogueISJ_SK_SK_NS1G_6thread17LinearCombinationISJ_Li1EffLNS1L_9ScaleType4KindE0ELNS_15FloatRoundStyleE2ESJ_EENS1_15EpilogueDefaultEEEEEvvEEEEvNT_6ParamsE,"a",@progbits
	.sectionflags	@""
	.align	4
.nv.constant0._ZN7cutlass13device_kernelINS_4gemm6kernel13GemmUniversalIN4cute5tupleIJiiiiEEENS1_10collective13CollectiveMmaINS1_34MainloopSm90TmaGmmaWarpSpecializedILi2ENS5_IJNS4_1CILi4EEESB_NSA_ILi1EEEEEENS1_35KernelTmaWarpSpecializedCooperativeEEENS5_IJNSA_ILi256EEENSA_ILi64EEESH_EEENS_10tfloat32_tENS5_IJlSC_lEEESJ_SK_NS4_8TiledMMAINS4_8MMA_AtomIJNS4_4SM904GMMA29MMA_64x64x8_F32TF32TF32_SS_TNILNSO_7ScaleInE1ELSQ_1EEEEEENS4_6LayoutINS5_IJNSA_ILi2EEESC_SC_EEENS5_IJSC_NSA_ILi0EEESW_EEEEENS5_IJNS4_10UnderscoreESZ_SZ_EEEEENS4_23SM90_TMA_LOAD_MULTICASTENS4_14ComposedLayoutINS4_7SwizzleILi3ELi4ELi3EEENS4_18smem_ptr_flag_bitsILi32EEENST_INS5_IJNSA_ILi8EEENSA_ILi32EEEEEENS5_IJS19_SC_EEEEEEEvNS4_8identityES12_S1D_vS1E_EENS_8epilogue10collective6detail29Sm90TmaWarpSpecializedAdapterINS1H_15DefaultEpilogueISJ_SK_SK_NS1G_6thread17LinearCombinationISJ_Li1EffLNS1L_9ScaleType4KindE0ELNS_15FloatRoundStyleE2ESJ_EENS1_15EpilogueDefaultEEEEEvvEEEEvNT_6ParamsE:
	.zero		1664


//--------------------- SYMBOLS --------------------------

	.type		.nv.reservedSmem.offset0,@object
	.size		.nv.reservedSmem.offset0,0x4
	.type		__assertfail,@function
